//
// Generated by NVIDIA NVVM Compiler
//
// Compiler Build ID: CL-36424714
// Cuda compilation tools, release 13.0, V13.0.88
// Based on NVVM 20.0.0
//

.version 9.0
.target sm_100
.address_size 64

	// .globl	_Z29matmul_kernel_gpu_singleblockPfS_S_i

.visible .entry _Z29matmul_kernel_gpu_singleblockPfS_S_i(
	.param .u64 .ptr .align 1 _Z29matmul_kernel_gpu_singleblockPfS_S_i_param_0,
	.param .u64 .ptr .align 1 _Z29matmul_kernel_gpu_singleblockPfS_S_i_param_1,
	.param .u64 .ptr .align 1 _Z29matmul_kernel_gpu_singleblockPfS_S_i_param_2,
	.param .u32 _Z29matmul_kernel_gpu_singleblockPfS_S_i_param_3
)
{
	.reg .pred 	%p<10>;
	.reg .b32 	%r<64>;
	.reg .b32 	%f<68>;
	.reg .b64 	%rd<65>;

	ld.param.u64 	%rd10, [_Z29matmul_kernel_gpu_singleblockPfS_S_i_param_0];
	ld.param.u64 	%rd11, [_Z29matmul_kernel_gpu_singleblockPfS_S_i_param_1];
	ld.param.u64 	%rd9, [_Z29matmul_kernel_gpu_singleblockPfS_S_i_param_2];
	ld.param.u32 	%r37, [_Z29matmul_kernel_gpu_singleblockPfS_S_i_param_3];
	cvta.to.global.u64 	%rd1, %rd11;
	cvta.to.global.u64 	%rd2, %rd10;
	mov.u32 	%r1, %tid.x;
	mov.u32 	%r2, %tid.y;
	setp.lt.s32 	%p1, %r37, 1;
	mov.f32 	%f67, 0f00000000;
	@%p1 bra 	$L__BB0_12;
	mul.lo.s32 	%r3, %r37, %r2;
	and.b32  	%r4, %r37, 7;
	setp.lt.u32 	%p2, %r37, 8;
	mov.f32 	%f67, 0f00000000;
	mov.b32 	%r62, 0;
	@%p2 bra 	$L__BB0_4;
	and.b32  	%r62, %r37, 2147483640;
	neg.s32 	%r60, %r62;
	add.s32 	%r59, %r1, %r37;
	shl.b32 	%r8, %r37, 3;
	shl.b32 	%r39, %r37, 1;
	add.s32 	%r58, %r1, %r39;
	mad.lo.s32 	%r57, %r37, 3, %r1;
	shl.b32 	%r40, %r37, 2;
	add.s32 	%r56, %r1, %r40;
	mad.lo.s32 	%r55, %r37, 5, %r1;
	mad.lo.s32 	%r54, %r37, 6, %r1;
	mad.lo.s32 	%r53, %r37, 7, %r1;
	mul.wide.u32 	%rd12, %r1, 4;
	add.s64 	%rd64, %rd1, %rd12;
	mul.wide.u32 	%rd13, %r3, 4;
	add.s64 	%rd14, %rd13, %rd2;
	add.s64 	%rd63, %rd14, 16;
	mov.f32 	%f67, 0f00000000;
	mul.wide.u32 	%rd29, %r8, 4;
$L__BB0_3:
	.pragma "nounroll";
	ld.global.f32 	%f17, [%rd63+-16];
	ld.global.f32 	%f18, [%rd64];
	fma.rn.f32 	%f19, %f17, %f18, %f67;
	ld.global.f32 	%f20, [%rd63+-12];
	mul.wide.u32 	%rd15, %r59, 4;
	add.s64 	%rd16, %rd1, %rd15;
	ld.global.f32 	%f21, [%rd16];
	fma.rn.f32 	%f22, %f20, %f21, %f19;
	ld.global.f32 	%f23, [%rd63+-8];
	mul.wide.u32 	%rd17, %r58, 4;
	add.s64 	%rd18, %rd1, %rd17;
	ld.global.f32 	%f24, [%rd18];
	fma.rn.f32 	%f25, %f23, %f24, %f22;
	ld.global.f32 	%f26, [%rd63+-4];
	mul.wide.u32 	%rd19, %r57, 4;
	add.s64 	%rd20, %rd1, %rd19;
	ld.global.f32 	%f27, [%rd20];
	fma.rn.f32 	%f28, %f26, %f27, %f25;
	ld.global.f32 	%f29, [%rd63];
	mul.wide.u32 	%rd21, %r56, 4;
	add.s64 	%rd22, %rd1, %rd21;
	ld.global.f32 	%f30, [%rd22];
	fma.rn.f32 	%f31, %f29, %f30, %f28;
	ld.global.f32 	%f32, [%rd63+4];
	mul.wide.u32 	%rd23, %r55, 4;
	add.s64 	%rd24, %rd1, %rd23;
	ld.global.f32 	%f33, [%rd24];
	fma.rn.f32 	%f34, %f32, %f33, %f31;
	ld.global.f32 	%f35, [%rd63+8];
	mul.wide.u32 	%rd25, %r54, 4;
	add.s64 	%rd26, %rd1, %rd25;
	ld.global.f32 	%f36, [%rd26];
	fma.rn.f32 	%f37, %f35, %f36, %f34;
	ld.global.f32 	%f38, [%rd63+12];
	mul.wide.u32 	%rd27, %r53, 4;
	add.s64 	%rd28, %rd1, %rd27;
	ld.global.f32 	%f39, [%rd28];
	fma.rn.f32 	%f67, %f38, %f39, %f37;
	add.s32 	%r60, %r60, 8;
	add.s32 	%r59, %r59, %r8;
	add.s32 	%r58, %r58, %r8;
	add.s32 	%r57, %r57, %r8;
	add.s32 	%r56, %r56, %r8;
	add.s32 	%r55, %r55, %r8;
	add.s32 	%r54, %r54, %r8;
	add.s32 	%r53, %r53, %r8;
	add.s64 	%rd64, %rd64, %rd29;
	add.s64 	%rd63, %rd63, 32;
	setp.ne.s32 	%p3, %r60, 0;
	@%p3 bra 	$L__BB0_3;
$L__BB0_4:
	setp.eq.s32 	%p4, %r4, 0;
	@%p4 bra 	$L__BB0_12;
	and.b32  	%r32, %r37, 3;
	setp.lt.u32 	%p5, %r4, 4;
	@%p5 bra 	$L__BB0_7;
	add.s32 	%r41, %r62, %r3;
	mul.wide.u32 	%rd30, %r41, 4;
	add.s64 	%rd31, %rd2, %rd30;
	ld.global.f32 	%f41, [%rd31];
	mad.lo.s32 	%r42, %r62, %r37, %r1;
	mul.wide.u32 	%rd32, %r42, 4;
	add.s64 	%rd33, %rd1, %rd32;
	ld.global.f32 	%f42, [%rd33];
	fma.rn.f32 	%f43, %f41, %f42, %f67;
	cvt.u64.u32 	%rd34, %r3;
	cvt.u64.u32 	%rd35, %r62;
	add.s64 	%rd36, %rd35, %rd34;
	shl.b64 	%rd37, %rd36, 2;
	add.s64 	%rd38, %rd2, %rd37;
	ld.global.f32 	%f44, [%rd38+4];
	add.s32 	%r43, %r42, %r37;
	mul.wide.u32 	%rd39, %r43, 4;
	add.s64 	%rd40, %rd1, %rd39;
	ld.global.f32 	%f45, [%rd40];
	fma.rn.f32 	%f46, %f44, %f45, %f43;
	ld.global.f32 	%f47, [%rd38+8];
	add.s32 	%r44, %r43, %r37;
	mul.wide.u32 	%rd41, %r44, 4;
	add.s64 	%rd42, %rd1, %rd41;
	ld.global.f32 	%f48, [%rd42];
	fma.rn.f32 	%f49, %f47, %f48, %f46;
	ld.global.f32 	%f50, [%rd38+12];
	add.s32 	%r45, %r44, %r37;
	mul.wide.u32 	%rd43, %r45, 4;
	add.s64 	%rd44, %rd1, %rd43;
	ld.global.f32 	%f51, [%rd44];
	fma.rn.f32 	%f67, %f50, %f51, %f49;
	add.s32 	%r62, %r62, 4;
$L__BB0_7:
	setp.eq.s32 	%p6, %r32, 0;
	@%p6 bra 	$L__BB0_12;
	setp.eq.s32 	%p7, %r32, 1;
	@%p7 bra 	$L__BB0_10;
	add.s32 	%r46, %r62, %r3;
	mul.wide.u32 	%rd45, %r46, 4;
	add.s64 	%rd46, %rd2, %rd45;
	ld.global.f32 	%f53, [%rd46];
	mad.lo.s32 	%r47, %r62, %r37, %r1;
	mul.wide.u32 	%rd47, %r47, 4;
	add.s64 	%rd48, %rd1, %rd47;
	ld.global.f32 	%f54, [%rd48];
	fma.rn.f32 	%f55, %f53, %f54, %f67;
	cvt.u64.u32 	%rd49, %r3;
	cvt.u64.u32 	%rd50, %r62;
	add.s64 	%rd51, %rd50, %rd49;
	shl.b64 	%rd52, %rd51, 2;
	add.s64 	%rd53, %rd2, %rd52;
	ld.global.f32 	%f56, [%rd53+4];
	add.s32 	%r48, %r47, %r37;
	mul.wide.u32 	%rd54, %r48, 4;
	add.s64 	%rd55, %rd1, %rd54;
	ld.global.f32 	%f57, [%rd55];
	fma.rn.f32 	%f67, %f56, %f57, %f55;
	add.s32 	%r62, %r62, 2;
$L__BB0_10:
	and.b32  	%r49, %r37, 1;
	setp.eq.b32 	%p8, %r49, 1;
	not.pred 	%p9, %p8;
	@%p9 bra 	$L__BB0_12;
	add.s32 	%r50, %r62, %r3;
	mul.wide.u32 	%rd56, %r50, 4;
	add.s64 	%rd57, %rd2, %rd56;
	ld.global.f32 	%f58, [%rd57];
	mad.lo.s32 	%r51, %r62, %r37, %r1;
	mul.wide.u32 	%rd58, %r51, 4;
	add.s64 	%rd59, %rd1, %rd58;
	ld.global.f32 	%f59, [%rd59];
	fma.rn.f32 	%f67, %f58, %f59, %f67;
$L__BB0_12:
	cvta.to.global.u64 	%rd60, %rd9;
	mad.lo.s32 	%r52, %r37, %r2, %r1;
	mul.wide.s32 	%rd61, %r52, 4;
	add.s64 	%rd62, %rd60, %rd61;
	st.global.f32 	[%rd62], %f67;
	ret;

}
	// .globl	_Z28matmul_kernel_gpu_multiblockPfS_S_i
.visible .entry _Z28matmul_kernel_gpu_multiblockPfS_S_i(
	.param .u64 .ptr .align 1 _Z28matmul_kernel_gpu_multiblockPfS_S_i_param_0,
	.param .u64 .ptr .align 1 _Z28matmul_kernel_gpu_multiblockPfS_S_i_param_1,
	.param .u64 .ptr .align 1 _Z28matmul_kernel_gpu_multiblockPfS_S_i_param_2,
	.param .u32 _Z28matmul_kernel_gpu_multiblockPfS_S_i_param_3
)
{
	.reg .pred 	%p<10>;
	.reg .b32 	%r<40>;
	.reg .b32 	%f<67>;
	.reg .b64 	%rd<67>;

	ld.param.u64 	%rd14, [_Z28matmul_kernel_gpu_multiblockPfS_S_i_param_0];
	ld.param.u64 	%rd15, [_Z28matmul_kernel_gpu_multiblockPfS_S_i_param_1];
	ld.param.u32 	%r18, [_Z28matmul_kernel_gpu_multiblockPfS_S_i_param_3];
	cvta.to.global.u64 	%rd1, %rd15;
	cvta.to.global.u64 	%rd2, %rd14;
	mov.u32 	%r19, %ctaid.y;
	mov.u32 	%r20, %ntid.y;
	mov.u32 	%r21, %tid.y;
	mad.lo.s32 	%r1, %r19, %r20, %r21;
	mov.u32 	%r22, %ctaid.x;
	mov.u32 	%r23, %ntid.x;
	mov.u32 	%r24, %tid.x;
	mad.lo.s32 	%r2, %r22, %r23, %r24;
	max.s32 	%r25, %r1, %r2;
	setp.ge.s32 	%p1, %r25, %r18;
	@%p1 bra 	$L__BB1_13;
	mul.lo.s32 	%r3, %r18, %r1;
	and.b32  	%r4, %r18, 7;
	setp.lt.u32 	%p2, %r18, 8;
	mov.f32 	%f66, 0f00000000;
	mov.b32 	%r38, 0;
	@%p2 bra 	$L__BB1_4;
	and.b32  	%r38, %r18, 2147483640;
	neg.s32 	%r36, %r38;
	mul.wide.s32 	%rd16, %r18, 4;
	add.s64 	%rd3, %rd1, %rd16;
	shl.b32 	%r7, %r18, 3;
	mul.wide.s32 	%rd17, %r18, 8;
	add.s64 	%rd4, %rd1, %rd17;
	mul.wide.s32 	%rd18, %r18, 12;
	add.s64 	%rd5, %rd1, %rd18;
	mul.wide.s32 	%rd19, %r18, 16;
	add.s64 	%rd6, %rd1, %rd19;
	mul.wide.s32 	%rd20, %r18, 20;
	add.s64 	%rd7, %rd1, %rd20;
	mul.wide.s32 	%rd21, %r18, 24;
	add.s64 	%rd8, %rd1, %rd21;
	mul.wide.s32 	%rd22, %r18, 28;
	add.s64 	%rd9, %rd1, %rd22;
	mul.wide.u32 	%rd23, %r3, 4;
	add.s64 	%rd24, %rd23, %rd2;
	add.s64 	%rd66, %rd24, 16;
	mov.f32 	%f66, 0f00000000;
	mov.u32 	%r35, %r2;
$L__BB1_3:
	.pragma "nounroll";
	mul.wide.s32 	%rd25, %r35, 4;
	add.s64 	%rd26, %rd3, %rd25;
	add.s64 	%rd27, %rd4, %rd25;
	add.s64 	%rd28, %rd5, %rd25;
	add.s64 	%rd29, %rd6, %rd25;
	add.s64 	%rd30, %rd7, %rd25;
	add.s64 	%rd31, %rd8, %rd25;
	add.s64 	%rd32, %rd9, %rd25;
	add.s64 	%rd33, %rd1, %rd25;
	ld.global.f32 	%f16, [%rd66+-16];
	ld.global.f32 	%f17, [%rd33];
	fma.rn.f32 	%f18, %f16, %f17, %f66;
	ld.global.f32 	%f19, [%rd66+-12];
	ld.global.f32 	%f20, [%rd26];
	fma.rn.f32 	%f21, %f19, %f20, %f18;
	ld.global.f32 	%f22, [%rd66+-8];
	ld.global.f32 	%f23, [%rd27];
	fma.rn.f32 	%f24, %f22, %f23, %f21;
	ld.global.f32 	%f25, [%rd66+-4];
	ld.global.f32 	%f26, [%rd28];
	fma.rn.f32 	%f27, %f25, %f26, %f24;
	ld.global.f32 	%f28, [%rd66];
	ld.global.f32 	%f29, [%rd29];
	fma.rn.f32 	%f30, %f28, %f29, %f27;
	ld.global.f32 	%f31, [%rd66+4];
	ld.global.f32 	%f32, [%rd30];
	fma.rn.f32 	%f33, %f31, %f32, %f30;
	ld.global.f32 	%f34, [%rd66+8];
	ld.global.f32 	%f35, [%rd31];
	fma.rn.f32 	%f36, %f34, %f35, %f33;
	ld.global.f32 	%f37, [%rd66+12];
	ld.global.f32 	%f38, [%rd32];
	fma.rn.f32 	%f66, %f37, %f38, %f36;
	add.s32 	%r36, %r36, 8;
	add.s32 	%r35, %r35, %r7;
	add.s64 	%rd66, %rd66, 32;
	setp.ne.s32 	%p3, %r36, 0;
	@%p3 bra 	$L__BB1_3;
$L__BB1_4:
	setp.eq.s32 	%p4, %r4, 0;
	@%p4 bra 	$L__BB1_12;
	and.b32  	%r13, %r18, 3;
	setp.lt.u32 	%p5, %r4, 4;
	@%p5 bra 	$L__BB1_7;
	add.s32 	%r27, %r38, %r3;
	mul.wide.u32 	%rd34, %r27, 4;
	add.s64 	%rd35, %rd2, %rd34;
	ld.global.f32 	%f40, [%rd35];
	mad.lo.s32 	%r28, %r38, %r18, %r2;
	mul.wide.s32 	%rd36, %r28, 4;
	add.s64 	%rd37, %rd1, %rd36;
	ld.global.f32 	%f41, [%rd37];
	fma.rn.f32 	%f42, %f40, %f41, %f66;
	cvt.u64.u32 	%rd38, %r3;
	cvt.u64.u32 	%rd39, %r38;
	add.s64 	%rd40, %rd39, %rd38;
	shl.b64 	%rd41, %rd40, 2;
	add.s64 	%rd42, %rd2, %rd41;
	ld.global.f32 	%f43, [%rd42+4];
	mul.wide.s32 	%rd43, %r18, 4;
	add.s64 	%rd44, %rd37, %rd43;
	ld.global.f32 	%f44, [%rd44];
	fma.rn.f32 	%f45, %f43, %f44, %f42;
	ld.global.f32 	%f46, [%rd42+8];
	add.s64 	%rd45, %rd44, %rd43;
	ld.global.f32 	%f47, [%rd45];
	fma.rn.f32 	%f48, %f46, %f47, %f45;
	ld.global.f32 	%f49, [%rd42+12];
	add.s64 	%rd46, %rd45, %rd43;
	ld.global.f32 	%f50, [%rd46];
	fma.rn.f32 	%f66, %f49, %f50, %f48;
	add.s32 	%r38, %r38, 4;
$L__BB1_7:
	setp.eq.s32 	%p6, %r13, 0;
	@%p6 bra 	$L__BB1_12;
	setp.eq.s32 	%p7, %r13, 1;
	@%p7 bra 	$L__BB1_10;
	add.s32 	%r29, %r38, %r3;
	mul.wide.u32 	%rd47, %r29, 4;
	add.s64 	%rd48, %rd2, %rd47;
	ld.global.f32 	%f52, [%rd48];
	mad.lo.s32 	%r30, %r38, %r18, %r2;
	mul.wide.s32 	%rd49, %r30, 4;
	add.s64 	%rd50, %rd1, %rd49;
	ld.global.f32 	%f53, [%rd50];
	fma.rn.f32 	%f54, %f52, %f53, %f66;
	cvt.u64.u32 	%rd51, %r3;
	cvt.u64.u32 	%rd52, %r38;
	add.s64 	%rd53, %rd52, %rd51;
	shl.b64 	%rd54, %rd53, 2;
	add.s64 	%rd55, %rd2, %rd54;
	ld.global.f32 	%f55, [%rd55+4];
	mul.wide.s32 	%rd56, %r18, 4;
	add.s64 	%rd57, %rd50, %rd56;
	ld.global.f32 	%f56, [%rd57];
	fma.rn.f32 	%f66, %f55, %f56, %f54;
	add.s32 	%r38, %r38, 2;
$L__BB1_10:
	and.b32  	%r31, %r18, 1;
	setp.eq.b32 	%p8, %r31, 1;
	not.pred 	%p9, %p8;
	@%p9 bra 	$L__BB1_12;
	add.s32 	%r32, %r38, %r3;
	mul.wide.u32 	%rd58, %r32, 4;
	add.s64 	%rd59, %rd2, %rd58;
	ld.global.f32 	%f57, [%rd59];
	mad.lo.s32 	%r33, %r38, %r18, %r2;
	mul.wide.s32 	%rd60, %r33, 4;
	add.s64 	%rd61, %rd1, %rd60;
	ld.global.f32 	%f58, [%rd61];
	fma.rn.f32 	%f66, %f57, %f58, %f66;
$L__BB1_12:
	ld.param.u64 	%rd65, [_Z28matmul_kernel_gpu_multiblockPfS_S_i_param_2];
	add.s32 	%r34, %r3, %r2;
	cvta.to.global.u64 	%rd62, %rd65;
	mul.wide.s32 	%rd63, %r34, 4;
	add.s64 	%rd64, %rd62, %rd63;
	st.global.f32 	[%rd64], %f66;
$L__BB1_13:
	ret;

}


// ===== COMPILED SASS (sm_100) =====

	.target	sm_100

	.elftype	@"ET_EXEC"


//--------------------- .note.nv.tkinfo           --------------------------
	.section	.note.nv.tkinfo,"",@"SHT_NOTE"
	.sectionflags	@"SHF_NOTE_NV_TKINFO"
	.tkinfo
        /*0018*/ 	.word	0x00000002
        /*0030*/ 	.string	""
        /*0030*/ 	.string	"ptxas"
        /*0030*/ 	.string	"Cuda compilation tools, release 13.0, V13.0.88"
        /*0030*/ 	.string	"Build cuda_13.0.r13.0/compiler.36424714_0"
        /*0030*/ 	.string	"-arch sm_100 -m 64 "



//--------------------- .note.nv.cuinfo           --------------------------
	.section	.note.nv.cuinfo,"",@"SHT_NOTE"
	.sectionflags	@"SHF_NOTE_NV_CUINFO"
        /*0018*/ 	.short	0x0002
        /*001a*/ 	.short	0x0064
        /*001c*/ 	.short	0x0082
	.zero		2


//--------------------- .nv.info                  --------------------------
	.section	.nv.info,"",@"SHT_CUDA_INFO"
	.align	4


	//----- nvinfo : EIATTR_REGCOUNT
	.align		4
        /*0000*/ 	.byte	0x04, 0x2f
        /*0002*/ 	.short	(.L_1 - .L_0)
	.align		4
.L_0:
        /*0004*/ 	.word	index@(_Z29matmul_kernel_gpu_singleblockPfS_S_i)
        /*0008*/ 	.word	0x00000020


	//----- nvinfo : EIATTR_FRAME_SIZE
	.align		4
.L_1:
        /*000c*/ 	.byte	0x04, 0x11
        /*000e*/ 	.short	(.L_3 - .L_2)
	.align		4
.L_2:
        /*0010*/ 	.word	index@(_Z29matmul_kernel_gpu_singleblockPfS_S_i)
        /*0014*/ 	.word	0x00000000


	//----- nvinfo : EIATTR_REGCOUNT
	.align		4
.L_3:
        /*0018*/ 	.byte	0x04, 0x2f
        /*001a*/ 	.short	(.L_5 - .L_4)
	.align		4
.L_4:
        /*001c*/ 	.word	index@(_Z28matmul_kernel_gpu_multiblockPfS_S_i)
        /*0020*/ 	.word	0x0000001e


	//----- nvinfo : EIATTR_FRAME_SIZE
	.align		4
.L_5:
        /*0024*/ 	.byte	0x04, 0x11
        /*0026*/ 	.short	(.L_7 - .L_6)
	.align		4
.L_6:
        /*0028*/ 	.word	index@(_Z28matmul_kernel_gpu_multiblockPfS_S_i)
        /*002c*/ 	.word	0x00000000


	//----- nvinfo : EIATTR_MIN_STACK_SIZE
	.align		4
.L_7:
        /*0030*/ 	.byte	0x04, 0x12
        /*0032*/ 	.short	(.L_9 - .L_8)
	.align		4
.L_8:
        /*0034*/ 	.word	index@(_Z28matmul_kernel_gpu_multiblockPfS_S_i)
        /*0038*/ 	.word	0x00000000


	//----- nvinfo : EIATTR_MIN_STACK_SIZE
	.align		4
.L_9:
        /*003c*/ 	.byte	0x04, 0x12
        /*003e*/ 	.short	(.L_11 - .L_10)
	.align		4
.L_10:
        /*0040*/ 	.word	index@(_Z29matmul_kernel_gpu_singleblockPfS_S_i)
        /*0044*/ 	.word	0x00000000
.L_11:


//--------------------- .nv.compat                --------------------------
	.section	.nv.compat,"",@"SHT_CUDA_COMPAT_INFO"
	.align	4
        /*0000*/ 	.byte	0x02, 0x09, 0x00, 0x00, 0x02, 0x02, 0x01, 0x00, 0x02, 0x05, 0x05, 0x00, 0x03, 0x07, 0x01, 0x01
        /*0010*/ 	.byte	0x02, 0x03, 0x00, 0x00, 0x02, 0x06, 0x01, 0x00, 0x04, 0x0b, 0x08, 0x00, 0x09, 0x00, 0x00, 0x00
        /*0020*/ 	.byte	0x00, 0x00, 0x00, 0x00


//--------------------- .nv.info._Z28matmul_kernel_gpu_multiblockPfS_S_i --------------------------
	.section	.nv.info._Z28matmul_kernel_gpu_multiblockPfS_S_i,"",@"SHT_CUDA_INFO"
	.sectionflags	@""
	.align	4


	//----- nvinfo : EIATTR_CUDA_API_VERSION
	.align		4
        /*0000*/ 	.byte	0x04, 0x37
        /*0002*/ 	.short	(.L_13 - .L_12)
.L_12:
        /*0004*/ 	.word	0x00000082


	//----- nvinfo : EIATTR_KPARAM_INFO
	.align		4
.L_13:
        /*0008*/ 	.byte	0x04, 0x17
        /*000a*/ 	.short	(.L_15 - .L_14)
.L_14:
        /*000c*/ 	.word	0x00000000
        /*0010*/ 	.short	0x0003
        /*0012*/ 	.short	0x0018
        /*0014*/ 	.byte	0x00, 0xf0, 0x11, 0x00


	//----- nvinfo : EIATTR_KPARAM_INFO
	.align		4
.L_15:
        /*0018*/ 	.byte	0x04, 0x17
        /*001a*/ 	.short	(.L_17 - .L_16)
.L_16:
        /*001c*/ 	.word	0x00000000
        /*0020*/ 	.short	0x0002
        /*0022*/ 	.short	0x0010
        /*0024*/ 	.byte	0x00, 0xf5, 0x21, 0x00


	//----- nvinfo : EIATTR_KPARAM_INFO
	.align		4
.L_17:
        /*0028*/ 	.byte	0x04, 0x17
        /*002a*/ 	.short	(.L_19 - .L_18)
.L_18:
        /*002c*/ 	.word	0x00000000
        /*0030*/ 	.short	0x0001
        /*0032*/ 	.short	0x0008
        /*0034*/ 	.byte	0x00, 0xf5, 0x21, 0x00


	//----- nvinfo : EIATTR_KPARAM_INFO
	.align		4
.L_19:
        /*0038*/ 	.byte	0x04, 0x17
        /*003a*/ 	.short	(.L_21 - .L_20)
.L_20:
        /*003c*/ 	.word	0x00000000
        /*0040*/ 	.short	0x0000
        /*0042*/ 	.short	0x0000
        /*0044*/ 	.byte	0x00, 0xf5, 0x21, 0x00


	//----- nvinfo : EIATTR_SPARSE_MMA_MASK
	.align		4
.L_21:
        /*0048*/ 	.byte	0x03, 0x50
        /*004a*/ 	.short	0x0000


	//----- nvinfo : EIATTR_MAXREG_COUNT
	.align		4
        /*004c*/ 	.byte	0x03, 0x1b
        /*004e*/ 	.short	0x00ff


	//----- nvinfo : EIATTR_MERCURY_ISA_VERSION
	.align		4
        /*0050*/ 	.byte	0x03, 0x5f
        /*0052*/ 	.short	0x0101


	//----- nvinfo : EIATTR_VRC_CTA_INIT_COUNT
	.align		4
        /*0054*/ 	.byte	0x02, 0x4a
	.zero		1
	.zero		1


	//----- nvinfo : EIATTR_EXIT_INSTR_OFFSETS
	.align		4
        /*0058*/ 	.byte	0x04, 0x1c
        /*005a*/ 	.short	(.L_23 - .L_22)


	//   ....[0]....
.L_22:
        /*005c*/ 	.word	0x000000c0


	//   ....[1]....
        /*0060*/ 	.word	0x00000a90


	//----- nvinfo : EIATTR_CBANK_PARAM_SIZE
	.align		4
.L_23:
        /*0064*/ 	.byte	0x03, 0x19
        /*0066*/ 	.short	0x001c


	//----- nvinfo : EIATTR_PARAM_CBANK
	.align		4
        /*0068*/ 	.byte	0x04, 0x0a
        /*006a*/ 	.short	(.L_25 - .L_24)
	.align		4
.L_24:
        /*006c*/ 	.word	index@(.nv.constant0._Z28matmul_kernel_gpu_multiblockPfS_S_i)
        /*0070*/ 	.short	0x0380
        /*0072*/ 	.short	0x001c


	//----- nvinfo : EIATTR_SW_WAR
	.align		4
.L_25:
        /*0074*/ 	.byte	0x04, 0x36
        /*0076*/ 	.short	(.L_27 - .L_26)
.L_26:
        /*0078*/ 	.word	0x00000008
.L_27:


//--------------------- .nv.info._Z29matmul_kernel_gpu_singleblockPfS_S_i --------------------------
	.section	.nv.info._Z29matmul_kernel_gpu_singleblockPfS_S_i,"",@"SHT_CUDA_INFO"
	.sectionflags	@""
	.align	4


	//----- nvinfo : EIATTR_CUDA_API_VERSION
	.align		4
        /*0000*/ 	.byte	0x04, 0x37
        /*0002*/ 	.short	(.L_29 - .L_28)
.L_28:
        /*0004*/ 	.word	0x00000082


	//----- nvinfo : EIATTR_KPARAM_INFO
	.align		4
.L_29:
        /*0008*/ 	.byte	0x04, 0x17
        /*000a*/ 	.short	(.L_31 - .L_30)
.L_30:
        /*000c*/ 	.word	0x00000000
        /*0010*/ 	.short	0x0003
        /*0012*/ 	.short	0x0018
        /*0014*/ 	.byte	0x00, 0xf0, 0x11, 0x00


	//----- nvinfo : EIATTR_KPARAM_INFO
	.align		4
.L_31:
        /*0018*/ 	.byte	0x04, 0x17
        /*001a*/ 	.short	(.L_33 - .L_32)
.L_32:
        /*001c*/ 	.word	0x00000000
        /*0020*/ 	.short	0x0002
        /*0022*/ 	.short	0x0010
        /*0024*/ 	.byte	0x00, 0xf5, 0x21, 0x00


	//----- nvinfo : EIATTR_KPARAM_INFO
	.align		4
.L_33:
        /*0028*/ 	.byte	0x04, 0x17
        /*002a*/ 	.short	(.L_35 - .L_34)
.L_34:
        /*002c*/ 	.word	0x00000000
        /*0030*/ 	.short	0x0001
        /*0032*/ 	.short	0x0008
        /*0034*/ 	.byte	0x00, 0xf5, 0x21, 0x00


	//----- nvinfo : EIATTR_KPARAM_INFO
	.align		4
.L_35:
        /*0038*/ 	.byte	0x04, 0x17
        /*003a*/ 	.short	(.L_37 - .L_36)
.L_36:
        /*003c*/ 	.word	0x00000000
        /*0040*/ 	.short	0x0000
        /*0042*/ 	.short	0x0000
        /*0044*/ 	.byte	0x00, 0xf5, 0x21, 0x00


	//----- nvinfo : EIATTR_SPARSE_MMA_MASK
	.align		4
.L_37:
        /*0048*/ 	.byte	0x03, 0x50
        /*004a*/ 	.short	0x0000


	//----- nvinfo : EIATTR_MAXREG_COUNT
	.align		4
        /*004c*/ 	.byte	0x03, 0x1b
        /*004e*/ 	.short	0x00ff


	//----- nvinfo : EIATTR_MERCURY_ISA_VERSION
	.align		4
        /*0050*/ 	.byte	0x03, 0x5f
        /*0052*/ 	.short	0x0101


	//----- nvinfo : EIATTR_VRC_CTA_INIT_COUNT
	.align		4
        /*0054*/ 	.byte	0x02, 0x4a
	.zero		1
	.zero		1


	//----- nvinfo : EIATTR_EXIT_INSTR_OFFSETS
	.align		4
        /*0058*/ 	.byte	0x04, 0x1c
        /*005a*/ 	.short	(.L_39 - .L_38)


	//   ....[0]....
.L_38:
        /*005c*/ 	.word	0x00000960


	//----- nvinfo : EIATTR_CBANK_PARAM_SIZE
	.align		4
.L_39:
        /*0060*/ 	.byte	0x03, 0x19
        /*0062*/ 	.short	0x001c


	//----- nvinfo : EIATTR_PARAM_CBANK
	.align		4
        /*0064*/ 	.byte	0x04, 0x0a
        /*0066*/ 	.short	(.L_41 - .L_40)
	.align		4
.L_40:
        /*0068*/ 	.word	index@(.nv.constant0._Z29matmul_kernel_gpu_singleblockPfS_S_i)
        /*006c*/ 	.short	0x0380
        /*006e*/ 	.short	0x001c


	//----- nvinfo : EIATTR_SW_WAR
	.align		4
.L_41:
        /*0070*/ 	.byte	0x04, 0x36
        /*0072*/ 	.short	(.L_43 - .L_42)
.L_42:
        /*0074*/ 	.word	0x00000008
.L_43:


//--------------------- .nv.callgraph             --------------------------
	.section	.nv.callgraph,"",@"SHT_CUDA_CALLGRAPH"
	.align	4
	.sectionentsize	8
	.align		4
        /*0000*/ 	.word	0x00000000
	.align		4
        /*0004*/ 	.word	0xffffffff
	.align		4
        /*0008*/ 	.word	0x00000000
	.align		4
        /*000c*/ 	.word	0xfffffffe
	.align		4
        /*0010*/ 	.word	0x00000000
	.align		4
        /*0014*/ 	.word	0xfffffffd
	.align		4
        /*0018*/ 	.word	0x00000000
	.align		4
        /*001c*/ 	.word	0xfffffffc


//--------------------- .text._Z28matmul_kernel_gpu_multiblockPfS_S_i --------------------------
	.section	.text._Z28matmul_kernel_gpu_multiblockPfS_S_i,"ax",@progbits
	.align	128
        .global         _Z28matmul_kernel_gpu_multiblockPfS_S_i
        .type           _Z28matmul_kernel_gpu_multiblockPfS_S_i,@function
        .size           _Z28matmul_kernel_gpu_multiblockPfS_S_i,(.L_x_10 - _Z28matmul_kernel_gpu_multiblockPfS_S_i)
        .other          _Z28matmul_kernel_gpu_multiblockPfS_S_i,@"STO_CUDA_ENTRY STV_DEFAULT"
_Z28matmul_kernel_gpu_multiblockPfS_S_i:
.text._Z28matmul_kernel_gpu_multiblockPfS_S_i:
[----:B------:R-:W-:Y:S01]  /*0000*/  LDC R1, c[0x0][0x37c] ;  /* 0x0000df00ff017b82 */ /* 0x000fe20000000800 */
[----:B------:R-:W0:Y:S07]  /*0010*/  S2R R0, SR_TID.Y ;  /* 0x0000000000007919 */ /* 0x000e2e0000002200 */
[----:B------:R-:W0:Y:S01]  /*0020*/  S2UR UR4, SR_CTAID.Y ;  /* 0x00000000000479c3 */ /* 0x000e220000002600 */
[----:B------:R-:W1:Y:S01]  /*0030*/  LDCU UR20, c[0x0][0x398] ;  /* 0x00007300ff1477ac */ /* 0x000e620008000800 */
[----:B------:R-:W2:Y:S06]  /*0040*/  S2R R3, SR_TID.X ;  /* 0x0000000000037919 */ /* 0x000eac0000002100 */
[----:B------:R-:W0:Y:S08]  /*0050*/  LDC R13, c[0x0][0x364] ;  /* 0x0000d900ff0d7b82 */ /* 0x000e300000000800 */
[----:B------:R-:W2:Y:S08]  /*0060*/  S2UR UR5, SR_CTAID.X ;  /* 0x00000000000579c3 */ /* 0x000eb00000002500 */
[----:B------:R-:W2:Y:S01]  /*0070*/  LDC R2, c[0x0][0x360] ;  /* 0x0000d800ff027b82 */ /* 0x000ea20000000800 */
[----:B0-----:R-:W-:-:S02]  /*0080*/  IMAD R13, R13, UR4, R0 ;  /* 0x000000040d0d7c24 */ /* 0x001fc4000f8e0200 */
[----:B--2---:R-:W-:-:S05]  /*0090*/  IMAD R0, R2, UR5, R3 ;  /* 0x0000000502007c24 */ /* 0x004fca000f8e0203 */
[----:B------:R-:W-:-:S04]  /*00a0*/  VIMNMX R2, PT, PT, R13, R0, !PT ;  /* 0x000000000d027248 */ /* 0x000fc80007fe0100 */
[----:B-1----:R-:W-:-:S13]  /*00b0*/  ISETP.GE.AND P0, PT, R2, UR20, PT ;  /* 0x0000001402007c0c */ /* 0x002fda000bf06270 */
[----:B------:R-:W-:Y:S05]  /*00c0*/  @P0 EXIT ;  /* 0x000000000000094d */ /* 0x000fea0003800000 */
[----:B------:R-:W-:Y:S01]  /*00d0*/  UISETP.GE.U32.AND UP0, UPT, UR20, 0x8, UPT ;  /* 0x000000081400788c */ /* 0x000fe2000bf06070 */
[----:B------:R-:W-:Y:S02]  /*00e0*/  HFMA2 R12, -RZ, RZ, 0, 0 ;  /* 0x00000000ff0c7431 */ /* 0x000fe400000001ff */
[----:B------:R-:W-:Y:S01]  /*00f0*/  IMAD R13, R13, UR20, RZ ;  /* 0x000000140d0d7c24 */ /* 0x000fe2000f8e02ff */
[----:B------:R-:W-:Y:S01]  /*0100*/  UMOV UR4, URZ ;  /* 0x000000ff00047c82 */ /* 0x000fe20008000000 */
[----:B------:R-:W0:Y:S04]  /*0110*/  LDCU.64 UR18, c[0x0][0x358] ;  /* 0x00006b00ff1277ac */ /* 0x000e280008000a00 */
[----:B------:R-:W-:Y:S05]  /*0120*/  BRA.U !UP0, `(.L_x_0) ;  /* 0x0000000508047547 */ /* 0x000fea000b800000 */
[----:B------:R-:W1:Y:S01]  /*0130*/  LDCU.128 UR24, c[0x0][0x380] ;  /* 0x00007000ff1877ac */ /* 0x000e620008000c00 */
[----:B------:R-:W-:Y:S02]  /*0140*/  MOV R12, RZ ;  /* 0x000000ff000c7202 */ /* 0x000fe40000000f00 */
[----:B------:R-:W-:Y:S01]  /*0150*/  MOV R14, R0 ;  /* 0x00000000000e7202 */ /* 0x000fe20000000f00 */
[----:B------:R-:W-:-:S04]  /*0160*/  ULOP3.LUT UR4, UR20, 0x7ffffff8, URZ, 0xc0, !UPT ;  /* 0x7ffffff814047892 */ /* 0x000fc8000f8ec0ff */
[----:B------:R-:W-:Y:S01]  /*0170*/  UIADD3 UR5, UPT, UPT, -UR4, URZ, URZ ;  /* 0x000000ff04057290 */ /* 0x000fe2000fffe1ff */
[----:B-1----:R-:W-:Y:S01]  /*0180*/  MOV R2, UR24 ;  /* 0x0000001800027c02 */ /* 0x002fe20008000f00 */
[----:B------:R-:W-:Y:S01]  /*0190*/  UIMAD.WIDE UR6, UR20, 0x8, UR26 ;  /* 0x00000008140678a5 */ /* 0x000fe2000f8e021a */
[----:B------:R-:W-:Y:S01]  /*01a0*/  MOV R3, UR25 ;  /* 0x0000001900037c02 */ /* 0x000fe20008000f00 */
[----:B------:R-:W-:Y:S02]  /*01b0*/  UIMAD.WIDE UR8, UR20, 0xc, UR26 ;  /* 0x0000000c140878a5 */ /* 0x000fe4000f8e021a */
[----:B------:R-:W-:Y:S01]  /*01c0*/  UIMAD.WIDE UR10, UR20, 0x10, UR26 ;  /* 0x00000010140a78a5 */ /* 0x000fe2000f8e021a */
[----:B------:R-:W-:Y:S01]  /*01d0*/  IMAD.WIDE.U32 R2, R13, 0x4, R2 ;  /* 0x000000040d027825 */ /* 0x000fe200078e0002 */
[----:B------:R-:W-:Y:S02]  /*01e0*/  UIMAD.WIDE UR12, UR20, 0x14, UR26 ;  /* 0x00000014140c78a5 */ /* 0x000fe4000f8e021a */
[----:B------:R-:W-:Y:S01]  /*01f0*/  UIMAD.WIDE UR14, UR20, 0x18, UR26 ;  /* 0x00000018140e78a5 */ /* 0x000fe2000f8e021a */
[----:B------:R-:W-:Y:S01]  /*0200*/  IADD3 R2, P0, PT, R2, 0x10, RZ ;  /* 0x0000001002027810 */ /* 0x000fe20007f1e0ff */
[----:B------:R-:W-:-:S03]  /*0210*/  UIMAD.WIDE UR16, UR20, 0x1c, UR26 ;  /* 0x0000001c141078a5 */ /* 0x000fc6000f8e021a */
[----:B------:R-:W-:-:S09]  /*0220*/  IADD3.X R3, PT, PT, RZ, R3, RZ, P0, !PT ;  /* 0x00000003ff037210 */ /* 0x000fd200007fe4ff */
.L_x_1:
[----:B------:R-:W-:Y:S01]  /*0230*/  UIMAD.WIDE UR22, UR20, 0x4, UR26 ;  /* 0x00000004141678a5 */ /* 0x000fe2000f8e021a */
[----:B------:R-:W-:Y:S02]  /*0240*/  IMAD.MOV.U32 R23, RZ, RZ, 0x4 ;  /* 0x00000004ff177424 */ /* 0x000fe400078e00ff */
[----:B------:R-:W-:Y:S01]  /*0250*/  HFMA2 R11, -RZ, RZ, 0, 2.384185791015625e-07 ;  /* 0x00000004ff0b7431 */ /* 0x000fe200000001ff */
[----:B------:R-:W-:Y:S01]  /*0260*/  MOV R25, 0x4 ;  /* 0x0000000400197802 */ /* 0x000fe20000000f00 */
[----:B0-----:R-:W2:Y:S01]  /*0270*/  LDG.E R21, desc[UR18][R2.64+-0x10] ;  /* 0xfffff01202157981 */ /* 0x001ea2000c1e1900 */
[C---:B------:R-:W-:Y:S01]  /*0280*/  IMAD.WIDE R22, R14.reuse, R23, UR26 ;  /* 0x0000001a0e167e25 */ /* 0x040fe2000f8e0217 */
[----:B------:R-:W-:Y:S02]  /*0290*/  MOV R8, UR22 ;  /* 0x0000001600087c02 */ /* 0x000fe40008000f00 */
[----:B------:R-:W-:Y:S01]  /*02a0*/  MOV R9, UR23 ;  /* 0x0000001700097c02 */ /* 0x000fe20008000f00 */
[----:B------:R-:W3:Y:S02]  /*02b0*/  LDG.E R19, desc[UR18][R2.64+-0xc] ;  /* 0xfffff41202137981 */ /* 0x000ee4000c1e1900 */
[----:B------:R-:W-:-:S02]  /*02c0*/  IMAD.WIDE R8, R14, 0x4, R8 ;  /* 0x000000040e087825 */ /* 0x000fc400078e0208 */
[----:B------:R-:W2:Y:S01]  /*02d0*/  LDG.E R22, desc[UR18][R22.64] ;  /* 0x0000001216167981 */ /* 0x000ea2000c1e1900 */
[----:B------:R-:W-:Y:S01]  /*02e0*/  MOV R5, 0x4 ;  /* 0x0000000400057802 */ /* 0x000fe20000000f00 */
[C---:B------:R-:W-:Y:S02]  /*02f0*/  IMAD.WIDE R24, R14.reuse, R25, UR6 ;  /* 0x000000060e187e25 */ /* 0x040fe4000f8e0219 */
[----:B------:R0:W3:Y:S02]  /*0300*/  LDG.E R20, desc[UR18][R8.64] ;  /* 0x0000001208147981 */ /* 0x0000e4000c1e1900 */
[----:B------:R-:W-:Y:S02]  /*0310*/  IMAD.WIDE R10, R14, R11, UR8 ;  /* 0x000000080e0a7e25 */ /* 0x000fe4000f8e020b */
[----:B------:R-:W4:Y:S04]  /*0320*/  LDG.E R18, desc[UR18][R24.64] ;  /* 0x0000001218127981 */ /* 0x000f28000c1e1900 */
[----:B------:R-:W4:Y:S01]  /*0330*/  LDG.E R17, desc[UR18][R2.64+-0x8] ;  /* 0xfffff81202117981 */ /* 0x000f22000c1e1900 */
[----:B0-----:R-:W-:-:S02]  /*0340*/  HFMA2 R9, -RZ, RZ, 0, 2.384185791015625e-07 ;  /* 0x00000004ff097431 */ /* 0x001fc400000001ff */
[----:B------:R-:W-:Y:S01]  /*0350*/  IMAD.MOV.U32 R7, RZ, RZ, 0x4 ;  /* 0x00000004ff077424 */ /* 0x000fe200078e00ff */
[----:B------:R0:W5:Y:S01]  /*0360*/  LDG.E R16, desc[UR18][R10.64] ;  /* 0x000000120a107981 */ /* 0x000162000c1e1900 */
[----:B------:R-:W-:-:S03]  /*0370*/  IMAD.WIDE R4, R14, R5, UR10 ;  /* 0x0000000a0e047e25 */ /* 0x000fc6000f8e0205 */
[----:B------:R-:W5:Y:S01]  /*0380*/  LDG.E R15, desc[UR18][R2.64+-0x4] ;  /* 0xfffffc12020f7981 */ /* 0x000f62000c1e1900 */
[C---:B------:R-:W-:Y:S01]  /*0390*/  IMAD.WIDE R6, R14.reuse, R7, UR12 ;  /* 0x0000000c0e067e25 */ /* 0x040fe2000f8e0207 */
[----:B------:R-:W-:Y:S02]  /*03a0*/  MOV R27, 0x4 ;  /* 0x00000004001b7802 */ /* 0x000fe40000000f00 */
[----:B------:R1:W5:Y:S01]  /*03b0*/  LDG.E R4, desc[UR18][R4.64] ;  /* 0x0000001204047981 */ /* 0x000362000c1e1900 */
[----:B------:R-:W-:-:S03]  /*03c0*/  IMAD.WIDE R8, R14, R9, UR14 ;  /* 0x0000000e0e087e25 */ /* 0x000fc6000f8e0209 */
[----:B------:R-:W5:Y:S01]  /*03d0*/  LDG.E R23, desc[UR18][R2.64] ;  /* 0x0000001202177981 */ /* 0x000f62000c1e1900 */
[----:B0-----:R-:W-:-:S03]  /*03e0*/  IMAD.WIDE R10, R14, R27, UR16 ;  /* 0x000000100e0a7e25 */ /* 0x001fc6000f8e021b */
[----:B------:R-:W5:Y:S04]  /*03f0*/  LDG.E R7, desc[UR18][R6.64] ;  /* 0x0000001206077981 */ /* 0x000f68000c1e1900 */
[----:B------:R-:W5:Y:S04]  /*0400*/  LDG.E R24, desc[UR18][R2.64+0x4] ;  /* 0x0000041202187981 */ /* 0x000f68000c1e1900 */
[----:B------:R-:W5:Y:S04]  /*0410*/  LDG.E R8, desc[UR18][R8.64] ;  /* 0x0000001208087981 */ /* 0x000f68000c1e1900 */
[----:B------:R-:W5:Y:S04]  /*0420*/  LDG.E R25, desc[UR18][R2.64+0x8] ;  /* 0x0000081202197981 */ /* 0x000f68000c1e1900 */
[----:B------:R-:W5:Y:S04]  /*0430*/  LDG.E R10, desc[UR18][R10.64] ;  /* 0x000000120a0a7981 */ /* 0x000f68000c1e1900 */
[----:B------:R0:W5:Y:S01]  /*0440*/  LDG.E R27, desc[UR18][R2.64+0xc] ;  /* 0x00000c12021b7981 */ /* 0x000162000c1e1900 */
[----:B------:R-:W-:-:S04]  /*0450*/  UIADD3 UR5, UPT, UPT, UR5, 0x8, URZ ;  /* 0x0000000805057890 */ /* 0x000fc8000fffe0ff */
[----:B------:R-:W-:Y:S01]  /*0460*/  UISETP.NE.AND UP0, UPT, UR5, URZ, UPT ;  /* 0x000000ff0500728c */ /* 0x000fe2000bf05270 */
[----:B-1----:R-:W-:Y:S02]  /*0470*/  MOV R5, UR20 ;  /* 0x0000001400057c02 */ /* 0x002fe40008000f00 */
[----:B0-----:R-:W-:Y:S02]  /*0480*/  IADD3 R2, P0, PT, R2, 0x20, RZ ;  /* 0x0000002002027810 */ /* 0x001fe40007f1e0ff */
[----:B------:R-:W-:Y:S02]  /*0490*/  LEA R14, R5, R14, 0x3 ;  /* 0x0000000e050e7211 */ /* 0x000fe400078e18ff */
[----:B------:R-:W-:Y:S01]  /*04a0*/  IADD3.X R3, PT, PT, RZ, R3, RZ, P0, !PT ;  /* 0x00000003ff037210 */ /* 0x000fe200007fe4ff */
[----:B--2---:R-:W-:-:S04]  /*04b0*/  FFMA R22, R21, R22, R12 ;  /* 0x0000001615167223 */ /* 0x004fc8000000000c */
[----:B---3--:R-:W-:-:S04]  /*04c0*/  FFMA R20, R19, R20, R22 ;  /* 0x0000001413147223 */ /* 0x008fc80000000016 */
[----:B----4-:R-:W-:-:S04]  /*04d0*/  FFMA R18, R17, R18, R20 ;  /* 0x0000001211127223 */ /* 0x010fc80000000014 */
[----:B-----5:R-:W-:-:S04]  /*04e0*/  FFMA R16, R15, R16, R18 ;  /* 0x000000100f107223 */ /* 0x020fc80000000012 */
[----:B------:R-:W-:-:S04]  /*04f0*/  FFMA R23, R23, R4, R16 ;  /* 0x0000000417177223 */ /* 0x000fc80000000010 */
[----:B------:R-:W-:-:S04]  /*0500*/  FFMA R24, R24, R7, R23 ;  /* 0x0000000718187223 */ /* 0x000fc80000000017 */
[----:B------:R-:W-:-:S04]  /*0510*/  FFMA R8, R25, R8, R24 ;  /* 0x0000000819087223 */ /* 0x000fc80000000018 */
[----:B------:R-:W-:Y:S01]  /*0520*/  FFMA R12, R27, R10, R8 ;  /* 0x0000000a1b0c7223 */ /* 0x000fe20000000008 */
[----:B------:R-:W-:Y:S06]  /*0530*/  BRA.U UP0, `(.L_x_1) ;  /* 0xfffffffd003c7547 */ /* 0x000fec000b83ffff */
.L_x_0:
[----:B------:R-:W-:-:S04]  /*0540*/  ULOP3.LUT UR6, UR20, 0x7, URZ, 0xc0, !UPT ;  /* 0x0000000714067892 */ /* 0x000fc8000f8ec0ff */
[----:B------:R-:W-:-:S09]  /*0550*/  UISETP.NE.AND UP0, UPT, UR6, URZ, UPT ;  /* 0x000000ff0600728c */ /* 0x000fd2000bf05270 */
[----:B------:R-:W-:Y:S05]  /*0560*/  BRA.U !UP0, `(.L_x_2) ;  /* 0x0000000508387547 */ /* 0x000fea000b800000 */
[----:B------:R-:W-:Y:S02]  /*0570*/  UISETP.GE.U32.AND UP0, UPT, UR6, 0x4, UPT ;  /* 0x000000040600788c */ /* 0x000fe4000bf06070 */
[----:B------:R-:W-:-:S04]  /*0580*/  ULOP3.LUT UR5, UR20, 0x3, URZ, 0xc0, !UPT ;  /* 0x0000000314057892 */ /* 0x000fc8000f8ec0ff */
[----:B------:R-:W-:-:S03]  /*0590*/  UISETP.NE.AND UP1, UPT, UR5, URZ, UPT ;  /* 0x000000ff0500728c */ /* 0x000fc6000bf25270 */
[----:B------:R-:W-:Y:S08]  /*05a0*/  BRA.U !UP0, `(.L_x_3) ;  /* 0x00000001087c7547 */ /* 0x000ff0000b800000 */
[----:B------:R-:W1:Y:S01]  /*05b0*/  LDC.64 R6, c[0x0][0x388] ;  /* 0x0000e200ff067b82 */ /* 0x000e620000000a00 */
[----:B------:R-:W2:Y:S01]  /*05c0*/  LDCU.64 UR6, c[0x0][0x380] ;  /* 0x00007000ff0677ac */ /* 0x000ea20008000a00 */
[----:B------:R-:W-:Y:S01]  /*05d0*/  IMAD.U32 R9, RZ, RZ, UR4 ;  /* 0x00000004ff097e24 */ /* 0x000fe2000f8e00ff */
[C---:B------:R-:W-:Y:S02]  /*05e0*/  IADD3 R3, PT, PT, R13.reuse, UR4, RZ ;  /* 0x000000040d037c10 */ /* 0x040fe4000fffe0ff */
[----:B------:R-:W-:Y:S01]  /*05f0*/  IADD3 R10, P0, PT, R13, UR4, RZ ;  /* 0x000000040d0a7c10 */ /* 0x000fe2000ff1e0ff */
[----:B------:R-:W-:Y:S01]  /*0600*/  IMAD R9, R9, UR20, R0 ;  /* 0x0000001409097c24 */ /* 0x000fe2000f8e0200 */
[----:B------:R-:W-:Y:S01]  /*0610*/  MOV R11, UR20 ;  /* 0x00000014000b7c02 */ /* 0x000fe20008000f00 */
[----:B------:R-:W3:Y:S01]  /*0620*/  LDC.64 R4, c[0x0][0x380] ;  /* 0x0000e000ff047b82 */ /* 0x000ee20000000a00 */
[----:B------:R-:W-:Y:S01]  /*0630*/  MOV R15, UR20 ;  /* 0x00000014000f7c02 */ /* 0x000fe20008000f00 */
[----:B-1----:R-:W-:Y:S01]  /*0640*/  IMAD.WIDE R6, R9, 0x4, R6 ;  /* 0x0000000409067825 */ /* 0x002fe200078e0206 */
[----:B------:R-:W-:-:S05]  /*0650*/  MOV R9, UR20 ;  /* 0x0000001400097c02 */ /* 0x000fca0008000f00 */
[----:B------:R-:W-:Y:S02]  /*0660*/  IMAD.WIDE R8, R9, 0x4, R6 ;  /* 0x0000000409087825 */ /* 0x000fe400078e0206 */
[----:B0-----:R-:W4:Y:S02]  /*0670*/  LDG.E R6, desc[UR18][R6.64] ;  /* 0x0000001206067981 */ /* 0x001f24000c1e1900 */
[----:B---3--:R-:W-:Y:S01]  /*0680*/  IMAD.WIDE.U32 R4, R3, 0x4, R4 ;  /* 0x0000000403047825 */ /* 0x008fe200078e0004 */
[----:B------:R-:W-:Y:S01]  /*0690*/  IADD3.X R3, PT, PT, RZ, RZ, RZ, P0, !PT ;  /* 0x000000ffff037210 */ /* 0x000fe200007fe4ff */
[----:B------:R-:W3:Y:S01]  /*06a0*/  LDG.E R17, desc[UR18][R8.64] ;  /* 0x0000001208117981 */ /* 0x000ee2000c1e1900 */
[----:B--2---:R-:W-:-:S03]  /*06b0*/  LEA R2, P0, R10, UR6, 0x2 ;  /* 0x000000060a027c11 */ /* 0x004fc6000f8010ff */
[----:B------:R-:W4:Y:S01]  /*06c0*/  LDG.E R5, desc[UR18][R4.64] ;  /* 0x0000001204057981 */ /* 0x000f22000c1e1900 */
[----:B------:R-:W-:Y:S01]  /*06d0*/  LEA.HI.X R3, R10, UR7, R3, 0x2, P0 ;  /* 0x000000070a037c11 */ /* 0x000fe200080f1403 */
[----:B------:R-:W-:-:S04]  /*06e0*/  IMAD.WIDE R10, R11, 0x4, R8 ;  /* 0x000000040b0a7825 */ /* 0x000fc800078e0208 */
[----:B------:R-:W3:Y:S01]  /*06f0*/  LDG.E R16, desc[UR18][R2.64+0x4] ;  /* 0x0000041202107981 */ /* 0x000ee2000c1e1900 */
[----:B------:R-:W-:-:S03]  /*0700*/  IMAD.WIDE R14, R15, 0x4, R10 ;  /* 0x000000040f0e7825 */ /* 0x000fc600078e020a */
[----:B------:R-:W2:Y:S04]  /*0710*/  LDG.E R19, desc[UR18][R10.64] ;  /* 0x000000120a137981 */ /* 0x000ea8000c1e1900 */
[----:B------:R-:W2:Y:S04]  /*0720*/  LDG.E R18, desc[UR18][R2.64+0x8] ;  /* 0x0000081202127981 */ /* 0x000ea8000c1e1900 */
[----:B------:R-:W5:Y:S04]  /*0730*/  LDG.E R20, desc[UR18][R2.64+0xc] ;  /* 0x00000c1202147981 */ /* 0x000f68000c1e1900 */
[----:B------:R-:W5:Y:S01]  /*0740*/  LDG.E R14, desc[UR18][R14.64] ;  /* 0x000000120e0e7981 */ /* 0x000f62000c1e1900 */
[----:B------:R-:W-:Y:S01]  /*0750*/  UIADD3 UR4, UPT, UPT, UR4, 0x4, URZ ;  /* 0x0000000404047890 */ /* 0x000fe2000fffe0ff */
[----:B----4-:R-:W-:-:S04]  /*0760*/  FFMA R5, R5, R6, R12 ;  /* 0x0000000605057223 */ /* 0x010fc8000000000c */
[----:B---3--:R-:W-:-:S04]  /*0770*/  FFMA R5, R16, R17, R5 ;  /* 0x0000001110057223 */ /* 0x008fc80000000005 */
[----:B--2---:R-:W-:-:S04]  /*0780*/  FFMA R5, R18, R19, R5 ;  /* 0x0000001312057223 */ /* 0x004fc80000000005 */
[----:B-----5:R-:W-:-:S07]  /*0790*/  FFMA R12, R20, R14, R5 ;  /* 0x0000000e140c7223 */ /* 0x020fce0000000005 */
.L_x_3:
[----:B------:R-:W-:Y:S05]  /*07a0*/  BRA.U !UP1, `(.L_x_2) ;  /* 0x0000000109a87547 */ /* 0x000fea000b800000 */
[----:B------:R-:W-:Y:S01]  /*07b0*/  UISETP.NE.AND UP0, UPT, UR5, 0x1, UPT ;  /* 0x000000010500788c */ /* 0x000fe2000bf05270 */
[----:B------:R-:W-:Y:S01]  /*07c0*/  MOV R7, UR4 ;  /* 0x0000000400077c02 */ /* 0x000fe20008000f00 */
[----:B------:R-:W-:Y:S02]  /*07d0*/  ULOP3.LUT UR5, UR20, 0x1, URZ, 0xc0, !UPT ;  /* 0x0000000114057892 */ /* 0x000fe4000f8ec0ff */
[----:B------:R-:W-:Y:S02]  /*07e0*/  MOV R15, UR20 ;  /* 0x00000014000f7c02 */ /* 0x000fe40008000f00 */
[----:B------:R-:W-:Y:S01]  /*07f0*/  UISETP.NE.U32.AND UP1, UPT, UR5, 0x1, UPT ;  /* 0x000000010500788c */ /* 0x000fe2000bf25070 */
[----:B------:R-:W-:-:S04]  /*0800*/  PLOP3.LUT P1, PT, PT, PT, UP0, 0x80, 0x8 ;  /* 0x000000000008781c */ /* 0x000fc80003f2f008 */
[----:B------:R-:W1:Y:S01]  /*0810*/  @UP0 LDCU.128 UR8, c[0x0][0x380] ;  /* 0x00007000ff0807ac */ /* 0x000e620008000c00 */
[----:B------:R-:W-:Y:S01]  /*0820*/  PLOP3.LUT P0, PT, PT, PT, UP1, 0x80, 0x8 ;  /* 0x000000000008781c */ /* 0x000fe20003f0f018 */
[----:B------:R-:W2:Y:S04]  /*0830*/  @UP0 LDCU.64 UR6, c[0x0][0x380] ;  /* 0x00007000ff0607ac */ /* 0x000ea80008000a00 */
[----:B------:R-:W3:Y:S03]  /*0840*/  @!UP1 LDCU.128 UR12, c[0x0][0x380] ;  /* 0x00007000ff0c97ac */ /* 0x000ee60008000c00 */
[C---:B------:R-:W-:Y:S02]  /*0850*/  @P1 IADD3 R3, PT, PT, R13.reuse, UR4, RZ ;  /* 0x000000040d031c10 */ /* 0x040fe4000fffe0ff */
[----:B------:R-:W-:Y:S01]  /*0860*/  @P1 IADD3 R6, P2, PT, R13, UR4, RZ ;  /* 0x000000040d061c10 */ /* 0x000fe2000ff5e0ff */
[----:B------:R-:W-:Y:S01]  /*0870*/  @UP0 UIADD3 UR4, UPT, UPT, UR4, 0x2, URZ ;  /* 0x0000000204040890 */ /* 0x000fe2000fffe0ff */
[----:B-1----:R-:W-:Y:S01]  /*0880*/  MOV R11, UR9 ;  /* 0x00000009000b7c02 */ /* 0x002fe20008000f00 */
[----:B------:R-:W-:Y:S01]  /*0890*/  IMAD.U32 R10, RZ, RZ, UR8 ;  /* 0x00000008ff0a7e24 */ /* 0x000fe2000f8e00ff */
[----:B------:R-:W-:-:S02]  /*08a0*/  MOV R4, UR10 ;  /* 0x0000000a00047c02 */ /* 0x000fc40008000f00 */
[----:B------:R-:W-:Y:S01]  /*08b0*/  MOV R5, UR11 ;  /* 0x0000000b00057c02 */ /* 0x000fe20008000f00 */
[----:B------:R-:W-:-:S04]  /*08c0*/  @P1 IMAD.WIDE.U32 R10, R3, 0x4, R10 ;  /* 0x00000004030a1825 */ /* 0x000fc800078e000a */
[----:B------:R-:W-:Y:S01]  /*08d0*/  @P1 IMAD R3, R7, UR20, R0 ;  /* 0x0000001407031c24 */ /* 0x000fe2000f8e0200 */
[----:B------:R-:W-:Y:S01]  /*08e0*/  @P1 IADD3.X R7, PT, PT, RZ, RZ, RZ, P2, !PT ;  /* 0x000000ffff071210 */ /* 0x000fe200017fe4ff */
[----:B------:R-:W-:Y:S01]  /*08f0*/  IMAD.U32 R19, RZ, RZ, UR4 ;  /* 0x00000004ff137e24 */ /* 0x000fe2000f8e00ff */
[C---:B--2---:R-:W-:Y:S01]  /*0900*/  @P1 LEA R2, P2, R6.reuse, UR6, 0x2 ;  /* 0x0000000606021c11 */ /* 0x044fe2000f8410ff */
[----:B------:R-:W-:Y:S01]  /*0910*/  @P1 IMAD.WIDE R4, R3, 0x4, R4 ;  /* 0x0000000403041825 */ /* 0x000fe200078e0204 */
[----:B------:R-:W-:Y:S01]  /*0920*/  @!P0 IADD3 R17, PT, PT, R13, UR4, RZ ;  /* 0x000000040d118c10 */ /* 0x000fe2000fffe0ff */
[----:B0-----:R-:W2:Y:S01]  /*0930*/  @P1 LDG.E R11, desc[UR18][R10.64] ;  /* 0x000000120a0b1981 */ /* 0x001ea2000c1e1900 */
[----:B------:R-:W-:Y:S01]  /*0940*/  @P1 LEA.HI.X R3, R6, UR7, R7, 0x2, P2 ;  /* 0x0000000706031c11 */ /* 0x000fe200090f1407 */
[----:B------:R-:W-:Y:S01]  /*0950*/  @!P0 IMAD R19, R19, UR20, R0 ;  /* 0x0000001413138c24 */ /* 0x000fe2000f8e0200 */
[----:B---3--:R-:W-:Y:S01]  /*0960*/  MOV R6, UR12 ;  /* 0x0000000c00067c02 */ /* 0x008fe20008000f00 */
[----:B------:R-:W-:Y:S01]  /*0970*/  @P1 IMAD.WIDE R14, R15, 0x4, R4 ;  /* 0x000000040f0e1825 */ /* 0x000fe200078e0204 */
[----:B------:R-:W-:Y:S01]  /*0980*/  MOV R7, UR13 ;  /* 0x0000000d00077c02 */ /* 0x000fe20008000f00 */
[----:B------:R-:W2:Y:S01]  /*0990*/  @P1 LDG.E R4, desc[UR18][R4.64] ;  /* 0x0000001204041981 */ /* 0x000ea2000c1e1900 */
[----:B------:R-:W-:-:S02]  /*09a0*/  MOV R8, UR14 ;  /* 0x0000000e00087c02 */ /* 0x000fc40008000f00 */
[----:B------:R-:W-:Y:S01]  /*09b0*/  MOV R9, UR15 ;  /* 0x0000000f00097c02 */ /* 0x000fe20008000f00 */
[----:B------:R-:W-:Y:S01]  /*09c0*/  @!P0 IMAD.WIDE.U32 R6, R17, 0x4, R6 ;  /* 0x0000000411068825 */ /* 0x000fe200078e0006 */
[----:B------:R-:W3:Y:S03]  /*09d0*/  @P1 LDG.E R14, desc[UR18][R14.64] ;  /* 0x000000120e0e1981 */ /* 0x000ee6000c1e1900 */
[----:B------:R-:W-:Y:S01]  /*09e0*/  @!P0 IMAD.WIDE R8, R19, 0x4, R8 ;  /* 0x0000000413088825 */ /* 0x000fe200078e0208 */
[----:B------:R-:W3:Y:S04]  /*09f0*/  @P1 LDG.E R2, desc[UR18][R2.64+0x4] ;  /* 0x0000041202021981 */ /* 0x000ee8000c1e1900 */
[----:B------:R-:W4:Y:S04]  /*0a00*/  @!P0 LDG.E R7, desc[UR18][R6.64] ;  /* 0x0000001206078981 */ /* 0x000f28000c1e1900 */
[----:B------:R-:W4:Y:S01]  /*0a10*/  @!P0 LDG.E R8, desc[UR18][R8.64] ;  /* 0x0000001208088981 */ /* 0x000f22000c1e1900 */
[----:B--2---:R-:W-:-:S04]  /*0a20*/  @P1 FFMA R11, R11, R4, R12 ;  /* 0x000000040b0b1223 */ /* 0x004fc8000000000c */
[----:B---3--:R-:W-:-:S04]  /*0a30*/  @P1 FFMA R12, R2, R14, R11 ;  /* 0x0000000e020c1223 */ /* 0x008fc8000000000b */
[----:B----4-:R-:W-:-:S07]  /*0a40*/  @!P0 FFMA R12, R7, R8, R12 ;  /* 0x00000008070c8223 */ /* 0x010fce000000000c */
.L_x_2:
[----:B------:R-:W1:Y:S01]  /*0a50*/  LDC.64 R2, c[0x0][0x390] ;  /* 0x0000e400ff027b82 */ /* 0x000e620000000a00 */
[----:B------:R-:W-:-:S05]  /*0a60*/  IADD3 R13, PT, PT, R0, R13, RZ ;  /* 0x0000000d000d7210 */ /* 0x000fca0007ffe0ff */
[----:B-1----:R-:W-:-:S05]  /*0a70*/  IMAD.WIDE R2, R13, 0x4, R2 ;  /* 0x000000040d027825 */ /* 0x002fca00078e0202 */
[----:B0-----:R-:W-:Y:S01]  /*0a80*/  STG.E desc[UR18][R2.64], R12 ;  /* 0x0000000c02007986 */ /* 0x001fe2000c101912 */
[----:B------:R-:W-:Y:S05]  /*0a90*/  EXIT ;  /* 0x000000000000794d */ /* 0x000fea0003800000 */
.L_x_4:
[----:B------:R-:W-:-:S00]  /*0aa0*/  BRA `(.L_x_4) ;  /* 0xfffffffc00fc7947 */ /* 0x000fc0000383ffff */
[----:B------:R-:W-:-:S00]  /*0ab0*/  NOP ;  /* 0x0000000000007918 */ /* 0x000fc00000000000 */
        /* <DEDUP_REMOVED lines=12> */
.L_x_10:


//--------------------- .text._Z29matmul_kernel_gpu_singleblockPfS_S_i --------------------------
	.section	.text._Z29matmul_kernel_gpu_singleblockPfS_S_i,"ax",@progbits
	.align	128
        .global         _Z29matmul_kernel_gpu_singleblockPfS_S_i
        .type           _Z29matmul_kernel_gpu_singleblockPfS_S_i,@function
        .size           _Z29matmul_kernel_gpu_singleblockPfS_S_i,(.L_x_11 - _Z29matmul_kernel_gpu_singleblockPfS_S_i)
        .other          _Z29matmul_kernel_gpu_singleblockPfS_S_i,@"STO_CUDA_ENTRY STV_DEFAULT"
_Z29matmul_kernel_gpu_singleblockPfS_S_i:
.text._Z29matmul_kernel_gpu_singleblockPfS_S_i:
[----:B------:R-:W-:Y:S08]  /*0000*/  LDC R1, c[0x0][0x37c] ;  /* 0x0000df00ff017b82 */ /* 0x000ff00000000800 */
[----:B------:R-:W0:Y:S01]  /*0010*/  LDC R0, c[0x0][0x398] ;  /* 0x0000e600ff007b82 */ /* 0x000e220000000800 */
[----:B------:R-:W1:Y:S01]  /*0020*/  S2R R3, SR_TID.X ;  /* 0x0000000000037919 */ /* 0x000e620000002100 */
[----:B------:R-:W2:Y:S01]  /*0030*/  LDCU.64 UR4, c[0x0][0x358] ;  /* 0x00006b00ff0477ac */ /* 0x000ea20008000a00 */
[----:B------:R-:W-:Y:S01]  /*0040*/  HFMA2 R20, -RZ, RZ, 0, 0 ;  /* 0x00000000ff147431 */ /* 0x000fe200000001ff */
[----:B------:R-:W3:Y:S01]  /*0050*/  S2R R5, SR_TID.Y ;  /* 0x0000000000057919 */ /* 0x000ee20000002200 */
[----:B0-----:R-:W-:-:S13]  /*0060*/  ISETP.GE.AND P0, PT, R0, 0x1, PT ;  /* 0x000000010000780c */ /* 0x001fda0003f06270 */
[----:B-123--:R-:W-:Y:S05]  /*0070*/  @!P0 BRA `(.L_x_5) ;  /* 0x0000000800288947 */ /* 0x00efea0003800000 */
[C---:B------:R-:W-:Y:S01]  /*0080*/  ISETP.GE.U32.AND P1, PT, R0.reuse, 0x8, PT ;  /* 0x000000080000780c */ /* 0x040fe20003f26070 */
[----:B------:R-:W-:Y:S01]  /*0090*/  IMAD R6, R5, R0, RZ ;  /* 0x0000000005067224 */ /* 0x000fe200078e02ff */
[----:B------:R-:W-:Y:S02]  /*00a0*/  LOP3.LUT R4, R0, 0x7, RZ, 0xc0, !PT ;  /* 0x0000000700047812 */ /* 0x000fe400078ec0ff */
[----:B------:R-:W-:Y:S02]  /*00b0*/  MOV R20, RZ ;  /* 0x000000ff00147202 */ /* 0x000fe40000000f00 */
[----:B------:R-:W-:Y:S02]  /*00c0*/  ISETP.NE.AND P0, PT, R4, RZ, PT ;  /* 0x000000ff0400720c */ /* 0x000fe40003f05270 */
[----:B------:R-:W-:-:S05]  /*00d0*/  MOV R7, RZ ;  /* 0x000000ff00077202 */ /* 0x000fca0000000f00 */
[----:B------:R-:W-:Y:S06]  /*00e0*/  @!P1 BRA `(.L_x_6) ;  /* 0x0000000000fc9947 */ /* 0x000fec0003800000 */
[----:B------:R-:W0:Y:S01]  /*00f0*/  LDC.64 R8, c[0x0][0x380] ;  /* 0x0000e000ff087b82 */ /* 0x000e220000000a00 */
[C---:B------:R-:W-:Y:S01]  /*0100*/  LOP3.LUT R7, R0.reuse, 0x7ffffff8, RZ, 0xc0, !PT ;  /* 0x7ffffff800077812 */ /* 0x040fe200078ec0ff */
[C-C-:B------:R-:W-:Y:S01]  /*0110*/  IMAD R11, R0.reuse, 0x3, R3.reuse ;  /* 0x00000003000b7824 */ /* 0x140fe200078e0203 */
[----:B------:R-:W-:Y:S01]  /*0120*/  IADD3 R2, PT, PT, R3, R0, RZ ;  /* 0x0000000003027210 */ /* 0x000fe20007ffe0ff */
[C-C-:B------:R-:W-:Y:S01]  /*0130*/  IMAD R29, R0.reuse, 0x5, R3.reuse ;  /* 0x00000005001d7824 */ /* 0x140fe200078e0203 */
[C---:B------:R-:W-:Y:S01]  /*0140*/  SHF.L.U32 R10, R0.reuse, 0x3, RZ ;  /* 0x00000003000a7819 */ /* 0x040fe200000006ff */
[C-C-:B------:R-:W-:Y:S01]  /*0150*/  IMAD R26, R0.reuse, 0x6, R3.reuse ;  /* 0x00000006001a7824 */ /* 0x140fe200078e0203 */
[C---:B------:R-:W-:Y:S01]  /*0160*/  LEA R27, R0.reuse, R3, 0x2 ;  /* 0x00000003001b7211 */ /* 0x040fe200078e10ff */
[----:B------:R-:W1:Y:S01]  /*0170*/  LDC.64 R12, c[0x0][0x388] ;  /* 0x0000e200ff0c7b82 */ /* 0x000e620000000a00 */
[----:B------:R-:W-:Y:S01]  /*0180*/  IMAD R28, R0, 0x7, R3 ;  /* 0x00000007001c7824 */ /* 0x000fe200078e0203 */
[----:B------:R-:W-:Y:S01]  /*0190*/  MOV R20, RZ ;  /* 0x000000ff00147202 */ /* 0x000fe20000000f00 */
[----:B0-----:R-:W-:-:S03]  /*01a0*/  IMAD.WIDE.U32 R8, R6, 0x4, R8 ;  /* 0x0000000406087825 */ /* 0x001fc600078e0008 */
[----:B------:R-:W-:Y:S01]  /*01b0*/  IADD3 R19, P1, PT, R8, 0x10, RZ ;  /* 0x0000001008137810 */ /* 0x000fe20007f3e0ff */
[----:B------:R-:W-:Y:S02]  /*01c0*/  IMAD.MOV R8, RZ, RZ, -R7 ;  /* 0x000000ffff087224 */ /* 0x000fe400078e0a07 */
[----:B-1----:R-:W-:Y:S01]  /*01d0*/  IMAD.WIDE.U32 R16, R3, 0x4, R12 ;  /* 0x0000000403107825 */ /* 0x002fe200078e000c */
[----:B------:R-:W-:Y:S02]  /*01e0*/  IADD3.X R22, PT, PT, RZ, R9, RZ, P1, !PT ;  /* 0x00000009ff167210 */ /* 0x000fe40000ffe4ff */
[----:B------:R-:W-:-:S07]  /*01f0*/  LEA R9, R0, R3, 0x1 ;  /* 0x0000000300097211 */ /* 0x000fce00078e08ff */
.L_x_7:
[----:B------:R-:W-:Y:S02]  /*0200*/  MOV R14, R19 ;  /* 0x00000013000e7202 */ /* 0x000fe40000000f00 */
[----:B------:R-:W-:Y:S01]  /*0210*/  MOV R15, R22 ;  /* 0x00000016000f7202 */ /* 0x000fe20000000f00 */
[--C-:B------:R-:W-:Y:S01]  /*0220*/  IMAD.WIDE.U32 R18, R2, 0x4, R12.reuse ;  /* 0x0000000402127825 */ /* 0x100fe200078e000c */
[----:B------:R-:W2:Y:S04]  /*0230*/  LDG.E R22, desc[UR4][R16.64] ;  /* 0x0000000410167981 */ /* 0x000ea8000c1e1900 */
[----:B------:R-:W2:Y:S04]  /*0240*/  LDG.E R21, desc[UR4][R14.64+-0x10] ;  /* 0xfffff0040e157981 */ /* 0x000ea8000c1e1900 */
[----:B------:R-:W3:Y:S04]  /*0250*/  LDG.E R18, desc[UR4][R18.64] ;  /* 0x0000000412127981 */ /* 0x000ee8000c1e1900 */
[----:B------:R-:W3:Y:S01]  /*0260*/  LDG.E R23, desc[UR4][R14.64+-0xc] ;  /* 0xfffff4040e177981 */ /* 0x000ee2000c1e1900 */
[----:B------:R-:W-:-:S06]  /*0270*/  IMAD.WIDE.U32 R24, R9, 0x4, R12 ;  /* 0x0000000409187825 */ /* 0x000fcc00078e000c */
[----:B------:R-:W4:Y:S04]  /*0280*/  LDG.E R24, desc[UR4][R24.64] ;  /* 0x0000000418187981 */ /* 0x000f28000c1e1900 */
[----:B------:R-:W5:Y:S01]  /*0290*/  LDG.E R25, desc[UR4][R14.64+0x4] ;  /* 0x000004040e197981 */ /* 0x000f62000c1e1900 */
[----:B--2---:R-:W-:-:S03]  /*02a0*/  FFMA R20, R21, R22, R20 ;  /* 0x0000001615147223 */ /* 0x004fc60000000014 */
[----:B------:R-:W4:Y:S01]  /*02b0*/  LDG.E R21, desc[UR4][R14.64+-0x8] ;  /* 0xfffff8040e157981 */ /* 0x000f22000c1e1900 */
[----:B---3--:R-:W-:Y:S01]  /*02c0*/  FFMA R20, R23, R18, R20 ;  /* 0x0000001217147223 */ /* 0x008fe20000000014 */
[----:B------:R-:W-:-:S06]  /*02d0*/  IMAD.WIDE.U32 R22, R11, 0x4, R12 ;  /* 0x000000040b167825 */ /* 0x000fcc00078e000c */
[----:B------:R-:W2:Y:S04]  /*02e0*/  LDG.E R22, desc[UR4][R22.64] ;  /* 0x0000000416167981 */ /* 0x000ea8000c1e1900 */
[----:B------:R-:W2:Y:S01]  /*02f0*/  LDG.E R23, desc[UR4][R14.64+-0x4] ;  /* 0xfffffc040e177981 */ /* 0x000ea2000c1e1900 */
[----:B------:R-:W-:-:S06]  /*0300*/  IMAD.WIDE.U32 R18, R27, 0x4, R12 ;  /* 0x000000041b127825 */ /* 0x000fcc00078e000c */
[----:B------:R-:W3:Y:S04]  /*0310*/  LDG.E R18, desc[UR4][R18.64] ;  /* 0x0000000412127981 */ /* 0x000ee8000c1e1900 */
[----:B------:R-:W3:Y:S01]  /*0320*/  LDG.E R19, desc[UR4][R14.64] ;  /* 0x000000040e137981 */ /* 0x000ee2000c1e1900 */
[----:B----4-:R-:W-:-:S04]  /*0330*/  FFMA R20, R21, R24, R20 ;  /* 0x0000001815147223 */ /* 0x010fc80000000014 */
[----:B--2---:R-:W-:Y:S01]  /*0340*/  FFMA R22, R23, R22, R20 ;  /* 0x0000001617167223 */ /* 0x004fe20000000014 */
[----:B------:R-:W-:-:S06]  /*0350*/  IMAD.WIDE.U32 R20, R29, 0x4, R12 ;  /* 0x000000041d147825 */ /* 0x000fcc00078e000c */
[----:B------:R-:W5:Y:S01]  /*0360*/  LDG.E R20, desc[UR4][R20.64] ;  /* 0x0000000414147981 */ /* 0x000f62000c1e1900 */
[----:B---3--:R-:W-:Y:S01]  /*0370*/  FFMA R24, R19, R18, R22 ;  /* 0x0000001213187223 */ /* 0x008fe20000000016 */
[----:B------:R-:W-:Y:S02]  /*0380*/  IMAD.WIDE.U32 R22, R26, 0x4, R12 ;  /* 0x000000041a167825 */ /* 0x000fe400078e000c */
[----:B------:R-:W2:Y:S04]  /*0390*/  LDG.E R19, desc[UR4][R14.64+0x8] ;  /* 0x000008040e137981 */ /* 0x000ea8000c1e1900 */
[----:B------:R-:W3:Y:S04]  /*03a0*/  LDG.E R21, desc[UR4][R14.64+0xc] ;  /* 0x00000c040e157981 */ /* 0x000ee8000c1e1900 */
[----:B------:R-:W2:Y:S01]  /*03b0*/  LDG.E R22, desc[UR4][R22.64] ;  /* 0x0000000416167981 */ /* 0x000ea2000c1e1900 */
[----:B-----5:R-:W-:Y:S01]  /*03c0*/  FFMA R18, R25, R20, R24 ;  /* 0x0000001419127223 */ /* 0x020fe20000000018 */
[----:B------:R-:W-:-:S06]  /*03d0*/  IMAD.WIDE.U32 R24, R28, 0x4, R12 ;  /* 0x000000041c187825 */ /* 0x000fcc00078e000c */
[----:B------:R-:W3:Y:S01]  /*03e0*/  LDG.E R24, desc[UR4][R24.64] ;  /* 0x0000000418187981 */ /* 0x000ee2000c1e1900 */
[----:B------:R-:W-:Y:S01]  /*03f0*/  IADD3 R8, PT, PT, R8, 0x8, RZ ;  /* 0x0000000808087810 */ /* 0x000fe20007ffe0ff */
[----:B--2---:R-:W-:Y:S01]  /*0400*/  FFMA R18, R19, R22, R18 ;  /* 0x0000001613127223 */ /* 0x004fe20000000012 */
[----:B------:R-:W-:-:S04]  /*0410*/  IADD3 R19, P1, PT, R14, 0x20, RZ ;  /* 0x000000200e137810 */ /* 0x000fc80007f3e0ff */
[----:B------:R-:W-:Y:S02]  /*0420*/  IADD3.X R22, PT, PT, RZ, R15, RZ, P1, !PT ;  /* 0x0000000fff167210 */ /* 0x000fe40000ffe4ff */
[----:B------:R-:W-:Y:S01]  /*0430*/  ISETP.NE.AND P1, PT, R8, RZ, PT ;  /* 0x000000ff0800720c */ /* 0x000fe20003f25270 */
[C---:B------:R-:W-:Y:S01]  /*0440*/  IMAD.IADD R11, R10.reuse, 0x1, R11 ;  /* 0x000000010a0b7824 */ /* 0x040fe200078e020b */
[C---:B------:R-:W-:Y:S01]  /*0450*/  IADD3 R2, PT, PT, R10.reuse, R2, RZ ;  /* 0x000000020a027210 */ /* 0x040fe20007ffe0ff */
[C---:B------:R-:W-:Y:S01]  /*0460*/  IMAD.WIDE.U32 R16, R10.reuse, 0x4, R16 ;  /* 0x000000040a107825 */ /* 0x040fe200078e0010 */
[C---:B------:R-:W-:Y:S02]  /*0470*/  IADD3 R9, PT, PT, R10.reuse, R9, RZ ;  /* 0x000000090a097210 */ /* 0x040fe40007ffe0ff */
[C---:B------:R-:W-:Y:S02]  /*0480*/  IADD3 R27, PT, PT, R10.reuse, R27, RZ ;  /* 0x0000001b0a1b7210 */ /* 0x040fe40007ffe0ff */
[----:B------:R-:W-:-:S02]  /*0490*/  IADD3 R29, PT, PT, R10, R29, RZ ;  /* 0x0000001d0a1d7210 */ /* 0x000fc40007ffe0ff */
[C---:B------:R-:W-:Y:S02]  /*04a0*/  IADD3 R26, PT, PT, R10.reuse, R26, RZ ;  /* 0x0000001a0a1a7210 */ /* 0x040fe40007ffe0ff */
[----:B------:R-:W-:Y:S01]  /*04b0*/  IADD3 R28, PT, PT, R10, R28, RZ ;  /* 0x0000001c0a1c7210 */ /* 0x000fe20007ffe0ff */
[----:B---3--:R-:W-:Y:S01]  /*04c0*/  FFMA R20, R21, R24, R18 ;  /* 0x0000001815147223 */ /* 0x008fe20000000012 */
[----:B------:R-:W-:Y:S06]  /*04d0*/  @P1 BRA `(.L_x_7) ;  /* 0xfffffffc00481947 */ /* 0x000fec000383ffff */
.L_x_6:
[----:B------:R-:W-:Y:S05]  /*04e0*/  @!P0 BRA `(.L_x_5) ;  /* 0x00000004000c8947 */ /* 0x000fea0003800000 */
[----:B------:R-:W-:Y:S02]  /*04f0*/  ISETP.GE.U32.AND P1, PT, R4, 0x4, PT ;  /* 0x000000040400780c */ /* 0x000fe40003f26070 */
[----:B------:R-:W-:-:S04]  /*0500*/  LOP3.LUT R2, R0, 0x3, RZ, 0xc0, !PT ;  /* 0x0000000300027812 */ /* 0x000fc800078ec0ff */
[----:B------:R-:W-:-:S07]  /*0510*/  ISETP.NE.AND P0, PT, R2, RZ, PT ;  /* 0x000000ff0200720c */ /* 0x000fce0003f05270 */
[----:B------:R-:W-:Y:S06]  /*0520*/  @!P1 BRA `(.L_x_8) ;  /* 0x0000000000789947 */ /* 0x000fec0003800000 */
[----:B------:R-:W0:Y:S01]  /*0530*/  LDC.64 R16, c[0x0][0x380] ;  /* 0x0000e000ff107b82 */ /* 0x000e220000000a00 */
[----:B------:R-:W1:Y:S01]  /*0540*/  LDCU.64 UR6, c[0x0][0x380] ;  /* 0x00007000ff0677ac */ /* 0x000e620008000a00 */
[-C--:B------:R-:W-:Y:S01]  /*0550*/  IMAD R15, R7, R0.reuse, R3 ;  /* 0x00000000070f7224 */ /* 0x080fe200078e0203 */
[CC--:B------:R-:W-:Y:S02]  /*0560*/  IADD3 R11, PT, PT, R6.reuse, R7.reuse, RZ ;  /* 0x00000007060b7210 */ /* 0x0c0fe40007ffe0ff */
[----:B------:R-:W-:Y:S02]  /*0570*/  IADD3 R4, P1, PT, R6, R7, RZ ;  /* 0x0000000706047210 */ /* 0x000fe40007f3e0ff */
[----:B------:R-:W-:Y:S01]  /*0580*/  IADD3 R19, PT, PT, R15, R0, RZ ;  /* 0x000000000f137210 */ /* 0x000fe20007ffe0ff */
[----:B------:R-:W2:Y:S04]  /*0590*/  LDC.64 R8, c[0x0][0x388] ;  /* 0x0000e200ff087b82 */ /* 0x000ea80000000a00 */
[----:B------:R-:W-:-:S02]  /*05a0*/  IMAD.IADD R21, R19, 0x1, R0 ;  /* 0x0000000113157824 */ /* 0x000fc400078e0200 */
[----:B0-----:R-:W-:Y:S01]  /*05b0*/  IMAD.WIDE.U32 R16, R11, 0x4, R16 ;  /* 0x000000040b107825 */ /* 0x001fe200078e0010 */
[----:B------:R-:W-:Y:S02]  /*05c0*/  IADD3.X R11, PT, PT, RZ, RZ, RZ, P1, !PT ;  /* 0x000000ffff0b7210 */ /* 0x000fe40000ffe4ff */
[----:B-1----:R-:W-:-:S03]  /*05d0*/  LEA R10, P1, R4, UR6, 0x2 ;  /* 0x00000006040a7c11 */ /* 0x002fc6000f8210ff */
[----:B------:R-:W3:Y:S01]  /*05e0*/  LDG.E R17, desc[UR4][R16.64] ;  /* 0x0000000410117981 */ /* 0x000ee2000c1e1900 */
[----:B------:R-:W-:Y:S01]  /*05f0*/  LEA.HI.X R11, R4, UR7, R11, 0x2, P1 ;  /* 0x00000007040b7c11 */ /* 0x000fe200088f140b */
[----:B--2---:R-:W-:-:S04]  /*0600*/  IMAD.WIDE.U32 R14, R15, 0x4, R8 ;  /* 0x000000040f0e7825 */ /* 0x004fc800078e0008 */
[--C-:B------:R-:W-:Y:S01]  /*0610*/  IMAD.WIDE.U32 R12, R19, 0x4, R8.reuse ;  /* 0x00000004130c7825 */ /* 0x100fe200078e0008 */
[----:B------:R-:W2:Y:S03]  /*0620*/  LDG.E R4, desc[UR4][R10.64+0x4] ;  /* 0x000004040a047981 */ /* 0x000ea6000c1e1900 */
[C---:B------:R-:W-:Y:S01]  /*0630*/  IMAD.WIDE.U32 R18, R21.reuse, 0x4, R8 ;  /* 0x0000000415127825 */ /* 0x040fe200078e0008 */
[----:B------:R-:W3:Y:S01]  /*0640*/  LDG.E R14, desc[UR4][R14.64] ;  /* 0x000000040e0e7981 */ /* 0x000ee2000c1e1900 */
[----:B------:R-:W-:-:S03]  /*0650*/  IADD3 R21, PT, PT, R21, R0, RZ ;  /* 0x0000000015157210 */ /* 0x000fc60007ffe0ff */
[----:B------:R-:W2:Y:S02]  /*0660*/  LDG.E R12, desc[UR4][R12.64] ;  /* 0x000000040c0c7981 */ /* 0x000ea4000c1e1900 */
[----:B------:R-:W-:Y:S02]  /*0670*/  IMAD.WIDE.U32 R8, R21, 0x4, R8 ;  /* 0x0000000415087825 */ /* 0x000fe400078e0008 */
[----:B------:R-:W4:Y:S04]  /*0680*/  LDG.E R18, desc[UR4][R18.64] ;  /* 0x0000000412127981 */ /* 0x000f28000c1e1900 */
[----:B------:R-:W4:Y:S04]  /*0690*/  LDG.E R21, desc[UR4][R10.64+0x8] ;  /* 0x000008040a157981 */ /* 0x000f28000c1e1900 */
[----:B------:R-:W5:Y:S04]  /*06a0*/  LDG.E R23, desc[UR4][R10.64+0xc] ;  /* 0x00000c040a177981 */ /* 0x000f68000c1e1900 */
[----:B------:R-:W5:Y:S01]  /*06b0*/  LDG.E R8, desc[UR4][R8.64] ;  /* 0x0000000408087981 */ /* 0x000f62000c1e1900 */
[----:B------:R-:W-:Y:S01]  /*06c0*/  IADD3 R7, PT, PT, R7, 0x4, RZ ;  /* 0x0000000407077810 */ /* 0x000fe20007ffe0ff */
[----:B---3--:R-:W-:-:S04]  /*06d0*/  FFMA R17, R17, R14, R20 ;  /* 0x0000000e11117223 */ /* 0x008fc80000000014 */
[----:B--2---:R-:W-:-:S04]  /*06e0*/  FFMA R4, R4, R12, R17 ;  /* 0x0000000c04047223 */ /* 0x004fc80000000011 */
[----:B----4-:R-:W-:-:S04]  /*06f0*/  FFMA R4, R21, R18, R4 ;  /* 0x0000001215047223 */ /* 0x010fc80000000004 */
[----:B-----5:R-:W-:-:S07]  /*0700*/  FFMA R20, R23, R8, R4 ;  /* 0x0000000817147223 */ /* 0x020fce0000000004 */
.L_x_8:
[----:B------:R-:W-:Y:S05]  /*0710*/  @!P0 BRA `(.L_x_5) ;  /* 0x0000000000808947 */ /* 0x000fea0003800000 */
[----:B------:R-:W-:Y:S01]  /*0720*/  ISETP.NE.AND P1, PT, R2, 0x1, PT ;  /* 0x000000010200780c */ /* 0x000fe20003f25270 */
[----:B------:R-:W0:Y:S01]  /*0730*/  LDC.64 R18, c[0x0][0x380] ;  /* 0x0000e000ff127b82 */ /* 0x000e220000000a00 */
[----:B------:R-:W-:-:S04]  /*0740*/  LOP3.LUT R2, R0, 0x1, RZ, 0xc0, !PT ;  /* 0x0000000100027812 */ /* 0x000fc800078ec0ff */
[----:B------:R-:W-:-:S03]  /*0750*/  ISETP.NE.U32.AND P0, PT, R2, 0x1, PT ;  /* 0x000000010200780c */ /* 0x000fc60003f05070 */
[----:B------:R-:W1:Y:S04]  /*0760*/  LDC.64 R14, c[0x0][0x388] ;  /* 0x0000e200ff0e7b82 */ /* 0x000e680000000a00 */
[CC--:B------:R-:W-:Y:S01]  /*0770*/  @P1 IADD3 R17, PT, PT, R6.reuse, R7.reuse, RZ ;  /* 0x0000000706111210 */ /* 0x0c0fe20007ffe0ff */
[CC--:B------:R-:W-:Y:S01]  /*0780*/  @P1 IMAD R21, R7.reuse, R0.reuse, R3 ;  /* 0x0000000007151224 */ /* 0x0c0fe200078e0203 */
[----:B------:R-:W-:Y:S02]  /*0790*/  @P1 IADD3 R2, P2, PT, R6, R7, RZ ;  /* 0x0000000706021210 */ /* 0x000fe40007f5e0ff */
[----:B------:R-:W2:Y:S01]  /*07a0*/  @P1 LDC.64 R12, c[0x0][0x380] ;  /* 0x0000e000ff0c1b82 */ /* 0x000ea20000000a00 */
[----:B------:R-:W-:Y:S02]  /*07b0*/  @P1 IADD3 R7, PT, PT, R7, 0x2, RZ ;  /* 0x0000000207071810 */ /* 0x000fe40007ffe0ff */
[----:B------:R-:W-:-:S02]  /*07c0*/  @P1 IADD3 R23, PT, PT, R21, R0, RZ ;  /* 0x0000000015171210 */ /* 0x000fc40007ffe0ff */
[----:B------:R-:W-:-:S03]  /*07d0*/  @P1 IADD3.X R4, PT, PT, RZ, RZ, RZ, P2, !PT ;  /* 0x000000ffff041210 */ /* 0x000fc600017fe4ff */
[----:B------:R-:W3:Y:S01]  /*07e0*/  LDC.64 R8, c[0x0][0x380] ;  /* 0x0000e000ff087b82 */ /* 0x000ee20000000a00 */
[----:B0-----:R-:W-:-:S06]  /*07f0*/  @P1 IMAD.WIDE.U32 R18, R17, 0x4, R18 ;  /* 0x0000000411121825 */ /* 0x001fcc00078e0012 */
[----:B------:R-:W4:Y:S01]  /*0800*/  @P1 LDG.E R19, desc[UR4][R18.64] ;  /* 0x0000000412131981 */ /* 0x000f22000c1e1900 */
[----:B------:R-:W0:Y:S01]  /*0810*/  LDC.64 R10, c[0x0][0x388] ;  /* 0x0000e200ff0a7b82 */ /* 0x000e220000000a00 */
[----:B-1----:R-:W-:Y:S01]  /*0820*/  @P1 IMAD.WIDE.U32 R16, R21, 0x4, R14 ;  /* 0x0000000415101825 */ /* 0x002fe200078e000e */
[----:B------:R-:W-:-:S03]  /*0830*/  @!P0 IADD3 R21, PT, PT, R6, R7, RZ ;  /* 0x0000000706158210 */ /* 0x000fc60007ffe0ff */
[----:B------:R-:W-:Y:S02]  /*0840*/  @P1 IMAD.WIDE.U32 R14, R23, 0x4, R14 ;  /* 0x00000004170e1825 */ /* 0x000fe400078e000e */
[----:B------:R-:W4:Y:S01]  /*0850*/  @P1 LDG.E R16, desc[UR4][R16.64] ;  /* 0x0000000410101981 */ /* 0x000f22000c1e1900 */
[C---:B--2---:R-:W-:Y:S01]  /*0860*/  @P1 LEA R12, P2, R2.reuse, R12, 0x2 ;  /* 0x0000000c020c1211 */ /* 0x044fe200078410ff */
[----:B------:R-:W-:Y:S02]  /*0870*/  @!P0 IMAD R7, R7, R0, R3 ;  /* 0x0000000007078224 */ /* 0x000fe400078e0203 */
[----:B------:R-:W2:Y:S01]  /*0880*/  @P1 LDG.E R14, desc[UR4][R14.64] ;  /* 0x000000040e0e1981 */ /* 0x000ea2000c1e1900 */
[----:B------:R-:W-:Y:S01]  /*0890*/  @P1 LEA.HI.X R13, R2, R13, R4, 0x2, P2 ;  /* 0x0000000d020d1211 */ /* 0x000fe200010f1404 */
[----:B---3--:R-:W-:-:S04]  /*08a0*/  @!P0 IMAD.WIDE.U32 R8, R21, 0x4, R8 ;  /* 0x0000000415088825 */ /* 0x008fc800078e0008 */
[----:B------:R-:W2:Y:S04]  /*08b0*/  @P1 LDG.E R12, desc[UR4][R12.64+0x4] ;  /* 0x000004040c0c1981 */ /* 0x000ea8000c1e1900 */
[----:B------:R-:W3:Y:S01]  /*08c0*/  @!P0 LDG.E R9, desc[UR4][R8.64] ;  /* 0x0000000408098981 */ /* 0x000ee2000c1e1900 */
[----:B0-----:R-:W-:-:S06]  /*08d0*/  @!P0 IMAD.WIDE.U32 R10, R7, 0x4, R10 ;  /* 0x00000004070a8825 */ /* 0x001fcc00078e000a */
[----:B------:R-:W3:Y:S01]  /*08e0*/  @!P0 LDG.E R10, desc[UR4][R10.64] ;  /* 0x000000040a0a8981 */ /* 0x000ee2000c1e1900 */
[----:B----4-:R-:W-:-:S04]  /*08f0*/  @P1 FFMA R19, R19, R16, R20 ;  /* 0x0000001013131223 */ /* 0x010fc80000000014 */
[----:B--2---:R-:W-:-:S04]  /*0900*/  @P1 FFMA R20, R12, R14, R19 ;  /* 0x0000000e0c141223 */ /* 0x004fc80000000013 */
[----:B---3--:R-:W-:-:S07]  /*0910*/  @!P0 FFMA R20, R9, R10, R20 ;  /* 0x0000000a09148223 */ /* 0x008fce0000000014 */
.L_x_5:
[----:B------:R-:W0:Y:S01]  /*0920*/  LDC.64 R6, c[0x0][0x390] ;  /* 0x0000e400ff067b82 */ /* 0x000e220000000a00 */
[----:B------:R-:W-:-:S04]  /*0930*/  IMAD R3, R5, R0, R3 ;  /* 0x0000000005037224 */ /* 0x000fc800078e0203 */
[----:B0-----:R-:W-:-:S05]  /*0940*/  IMAD.WIDE R2, R3, 0x4, R6 ;  /* 0x0000000403027825 */ /* 0x001fca00078e0206 */
[----:B------:R-:W-:Y:S01]  /*0950*/  STG.E desc[UR4][R2.64], R20 ;  /* 0x0000001402007986 */ /* 0x000fe2000c101904 */
[----:B------:R-:W-:Y:S05]  /*0960*/  EXIT ;  /* 0x000000000000794d */ /* 0x000fea0003800000 */
.L_x_9:
        /* <DEDUP_REMOVED lines=9> */
.L_x_11:


//--------------------- .nv.shared.reserved.0     --------------------------
	.section	.nv.shared.reserved.0,"aw",@nobits
	.weak		__nv_reservedSMEM_offset_0_alias
	.size		__nv_reservedSMEM_offset_0_alias, 0, 64
	.other		__nv_reservedSMEM_offset_0_alias,@"STO_CUDA_RESERVED_SHARED STV_DEFAULT"
__nv_reservedSMEM_offset_0_alias:
	.zero		0
	.zero		64


//--------------------- .nv.constant0._Z28matmul_kernel_gpu_multiblockPfS_S_i --------------------------
	.section	.nv.constant0._Z28matmul_kernel_gpu_multiblockPfS_S_i,"a",@progbits
	.sectionflags	@""
	.align	4
.nv.constant0._Z28matmul_kernel_gpu_multiblockPfS_S_i:
	.zero		924


//--------------------- .nv.constant0._Z29matmul_kernel_gpu_singleblockPfS_S_i --------------------------
	.section	.nv.constant0._Z29matmul_kernel_gpu_singleblockPfS_S_i,"a",@progbits
	.sectionflags	@""
	.align	4
.nv.constant0._Z29matmul_kernel_gpu_singleblockPfS_S_i:
	.zero		924


//--------------------- SYMBOLS --------------------------

	.type		.nv.reservedSmem.offset0,@object
	.size		.nv.reservedSmem.offset0,0x4
